	.target	sm_100a

	.elftype	@"ET_EXEC"


//--------------------- .note.nv.tkinfo           --------------------------
	.section	.note.nv.tkinfo,"",@"SHT_NOTE"
	.sectionflags	@"SHF_NOTE_NV_TKINFO"
	.tkinfo
        /*0018*/ 	.word	0x00000002
        /*0030*/ 	.string	""
        /*0030*/ 	.string	"ptxas"
        /*0030*/ 	.string	"Cuda compilation tools, release 13.0, V13.0.88"
        /*0030*/ 	.string	"Build cuda_13.0.r13.0/compiler.36424714_0"
        /*0030*/ 	.string	"-arch sm_100a -m 64 "



//--------------------- .note.nv.cuinfo           --------------------------
	.section	.note.nv.cuinfo,"",@"SHT_NOTE"
	.sectionflags	@"SHF_NOTE_NV_CUINFO"
        /*0018*/ 	.short	0x0002
        /*001a*/ 	.short	0x0064
        /*001c*/ 	.short	0x0082
	.zero		2


//--------------------- .nv.info                  --------------------------
	.section	.nv.info,"",@"SHT_CUDA_INFO"
	.align	4


	//----- nvinfo : EIATTR_REGCOUNT
	.align		4
        /*0000*/ 	.byte	0x04, 0x2f
        /*0002*/ 	.short	(.L_20 - .L_19)
	.align		4
.L_19:
        /*0004*/ 	.word	index@(_ZN7cutlass13device_kernelINS_4gemm6kernel13GemmUniversalIN4cute5tupleIJiiiiEEENS1_10collective13CollectiveMmaINS1_35MainloopSm100TmaUmmaWarpSpecializedILi10ELi2ELi4ENS5_IJNS4_1CILi1EEESB_SB_EEEEENS5_IJNSA_ILi64EEENSA_ILi256EEESE_EEEaNS5_IJlSB_lEEEaSH_NS4_8TiledMMAINS4_8MMA_AtomIJNS4_15SM100_MMA_S8_SSIaaiLi64ELi256ELNS4_4UMMA5MajorE0ELSM_0ELNSL_8SaturateE0EEEEEENS4_6LayoutISC_NS5_IJNSA_ILi0EEESR_SR_EEEEENS5_IJNS4_10UnderscoreESU_SU_EEEEENS4_13SM90_TMA_LOADENS4_14ComposedLayoutINS4_7SwizzleILi2ELi4ELi3EEENS4_18smem_ptr_flag_bitsILi8EEENSQ_INS5_IJNSA_ILi8EEESE_EEENS5_IJSE_SB_EEEEEEEvNS4_8identityESX_S17_vS18_EENS_8epilogue10collective18CollectiveEpilogueINS1A_23Sm100TmaWarpSpecializedILi4ELi2ELi32ELb0ELb0EEEJSG_NS5_IJNSQ_ISE_SB_EES1F_EEEaSH_aSH_NS1A_6fusion15FusionCallbacksIS1E_NS1H_17LinearCombinationIaiaiLNS_15FloatRoundStyleE2EEESG_S1G_JEEENS4_5SM1004TMEM4LOAD26SM100_TMEM_LOAD_16dp32b32xESX_S17_NS4_39AutoVectorizingCopyWithAssumedAlignmentILi128EEENS4_14SM90_TMA_STOREES17_S1S_S1S_EEEvvEEEEvNT_6ParamsE)
        /*0008*/ 	.word	0x0000007a


	//----- nvinfo : EIATTR_FRAME_SIZE
	.align		4
.L_20:
        /*000c*/ 	.byte	0x04, 0x11
        /*000e*/ 	.short	(.L_22 - .L_21)
	.align		4
.L_21:
        /*0010*/ 	.word	index@($__internal_2_$__cuda_sm10x_tcgen05_guardrail_trap_unallocated_columns_being_dealloced)
        /*0014*/ 	.word	0x00000000


	//----- nvinfo : EIATTR_FRAME_SIZE
	.align		4
.L_22:
        /*0018*/ 	.byte	0x04, 0x11
        /*001a*/ 	.short	(.L_24 - .L_23)
	.align		4
.L_23:
        /*001c*/ 	.word	index@($__internal_1_$__cuda_sm10x_tcgen05_guardrail_trap_phase_invalid_during_alloc)
        /*0020*/ 	.word	0x00000000


	//----- nvinfo : EIATTR_FRAME_SIZE
	.align		4
.L_24:
        /*0024*/ 	.byte	0x04, 0x11
        /*0026*/ 	.short	(.L_26 - .L_25)
	.align		4
.L_25:
        /*0028*/ 	.word	index@($__internal_0_$__cuda_sm10x_tcgen05_guardrail_trap_col_being_dealloced_not_returned_by_alloc)
        /*002c*/ 	.word	0x00000000


	//----- nvinfo : EIATTR_FRAME_SIZE
	.align		4
.L_26:
        /*0030*/ 	.byte	0x04, 0x11
        /*0032*/ 	.short	(.L_28 - .L_27)
	.align		4
.L_27:
        /*0034*/ 	.word	index@(_ZN7cutlass13device_kernelINS_4gemm6kernel13GemmUniversalIN4cute5tupleIJiiiiEEENS1_10collective13CollectiveMmaINS1_35MainloopSm100TmaUmmaWarpSpecializedILi10ELi2ELi4ENS5_IJNS4_1CILi1EEESB_SB_EEEEENS5_IJNSA_ILi64EEENSA_ILi256EEESE_EEEaNS5_IJlSB_lEEEaSH_NS4_8TiledMMAINS4_8MMA_AtomIJNS4_15SM100_MMA_S8_SSIaaiLi64ELi256ELNS4_4UMMA5MajorE0ELSM_0ELNSL_8SaturateE0EEEEEENS4_6LayoutISC_NS5_IJNSA_ILi0EEESR_SR_EEEEENS5_IJNS4_10UnderscoreESU_SU_EEEEENS4_13SM90_TMA_LOADENS4_14ComposedLayoutINS4_7SwizzleILi2ELi4ELi3EEENS4_18smem_ptr_flag_bitsILi8EEENSQ_INS5_IJNSA_ILi8EEESE_EEENS5_IJSE_SB_EEEEEEEvNS4_8identityESX_S17_vS18_EENS_8epilogue10collective18CollectiveEpilogueINS1A_23Sm100TmaWarpSpecializedILi4ELi2ELi32ELb0ELb0EEEJSG_NS5_IJNSQ_ISE_SB_EES1F_EEEaSH_aSH_NS1A_6fusion15FusionCallbacksIS1E_NS1H_17LinearCombinationIaiaiLNS_15FloatRoundStyleE2EEESG_S1G_JEEENS4_5SM1004TMEM4LOAD26SM100_TMEM_LOAD_16dp32b32xESX_S17_NS4_39AutoVectorizingCopyWithAssumedAlignmentILi128EEENS4_14SM90_TMA_STOREES17_S1S_S1S_EEEvvEEEEvNT_6ParamsE)
        /*0038*/ 	.word	0x00000000


	//----- nvinfo : EIATTR_MIN_STACK_SIZE
	.align		4
.L_28:
        /*003c*/ 	.byte	0x04, 0x12
        /*003e*/ 	.short	(.L_30 - .L_29)
	.align		4
.L_29:
        /*0040*/ 	.word	index@(_ZN7cutlass13device_kernelINS_4gemm6kernel13GemmUniversalIN4cute5tupleIJiiiiEEENS1_10collective13CollectiveMmaINS1_35MainloopSm100TmaUmmaWarpSpecializedILi10ELi2ELi4ENS5_IJNS4_1CILi1EEESB_SB_EEEEENS5_IJNSA_ILi64EEENSA_ILi256EEESE_EEEaNS5_IJlSB_lEEEaSH_NS4_8TiledMMAINS4_8MMA_AtomIJNS4_15SM100_MMA_S8_SSIaaiLi64ELi256ELNS4_4UMMA5MajorE0ELSM_0ELNSL_8SaturateE0EEEEEENS4_6LayoutISC_NS5_IJNSA_ILi0EEESR_SR_EEEEENS5_IJNS4_10UnderscoreESU_SU_EEEEENS4_13SM90_TMA_LOADENS4_14ComposedLayoutINS4_7SwizzleILi2ELi4ELi3EEENS4_18smem_ptr_flag_bitsILi8EEENSQ_INS5_IJNSA_ILi8EEESE_EEENS5_IJSE_SB_EEEEEEEvNS4_8identityESX_S17_vS18_EENS_8epilogue10collective18CollectiveEpilogueINS1A_23Sm100TmaWarpSpecializedILi4ELi2ELi32ELb0ELb0EEEJSG_NS5_IJNSQ_ISE_SB_EES1F_EEEaSH_aSH_NS1A_6fusion15FusionCallbacksIS1E_NS1H_17LinearCombinationIaiaiLNS_15FloatRoundStyleE2EEESG_S1G_JEEENS4_5SM1004TMEM4LOAD26SM100_TMEM_LOAD_16dp32b32xESX_S17_NS4_39AutoVectorizingCopyWithAssumedAlignmentILi128EEENS4_14SM90_TMA_STOREES17_S1S_S1S_EEEvvEEEEvNT_6ParamsE)
        /*0044*/ 	.word	0x00000000
.L_30:


//--------------------- .nv.compat                --------------------------
	.section	.nv.compat,"",@"SHT_CUDA_COMPAT_INFO"
	.align	4
        /*0000*/ 	.byte	0x02, 0x09, 0x01, 0x00, 0x02, 0x02, 0x03, 0x00, 0x02, 0x05, 0x06, 0x00, 0x03, 0x07, 0x01, 0x01
        /*0010*/ 	.byte	0x02, 0x03, 0x01, 0x00, 0x02, 0x06, 0x01, 0x00, 0x04, 0x0b, 0x08, 0x00, 0x01, 0x00, 0x00, 0x00
        /*0020*/ 	.byte	0x00, 0x00, 0x00, 0x00


//--------------------- .nv.info._ZN7cutlass13device_kernelINS_4gemm6kernel13GemmUniversalIN4cute5tupleIJiiiiEEENS1_10collective13CollectiveMmaINS1_35MainloopSm100TmaUmmaWarpSpecializedILi10ELi2ELi4ENS5_IJNS4_1CILi1EEESB_SB_EEEEENS5_IJNSA_ILi64EEENSA_ILi256EEESE_EEEaNS5_IJlSB_lEEEaSH_NS4_8TiledMMAINS4_8MMA_AtomIJNS4_15SM100_MMA_S8_SSIaaiLi64ELi256ELNS4_4UMMA5MajorE0ELSM_0ELNSL_8SaturateE0EEEEEENS4_6LayoutISC_NS5_IJNSA_ILi0EEESR_SR_EEEEENS5_IJNS4_10UnderscoreESU_SU_EEEEENS4_13SM90_TMA_LOADENS4_14ComposedLayoutINS4_7SwizzleILi2ELi4ELi3EEENS4_18smem_ptr_flag_bitsILi8EEENSQ_INS5_IJNSA_ILi8EEESE_EEENS5_IJSE_SB_EEEEEEEvNS4_8identityESX_S17_vS18_EENS_8epilogue10collective18CollectiveEpilogueINS1A_23Sm100TmaWarpSpecializedILi4ELi2ELi32ELb0ELb0EEEJSG_NS5_IJNSQ_ISE_SB_EES1F_EEEaSH_aSH_NS1A_6fusion15FusionCallbacksIS1E_NS1H_17LinearCombinationIaiaiLNS_15FloatRoundStyleE2EEESG_S1G_JEEENS4_5SM1004TMEM4LOAD26SM100_TMEM_LOAD_16dp32b32xESX_S17_NS4_39AutoVectorizingCopyWithAssumedAlignmentILi128EEENS4_14SM90_TMA_STOREES17_S1S_S1S_EEEvvEEEEvNT_6ParamsE --------------------------
	.section	.nv.info._ZN7cutlass13device_kernelINS_4gemm6kernel13GemmUniversalIN4cute5tupleIJiiiiEEENS1_10collective13CollectiveMmaINS1_35MainloopSm100TmaUmmaWarpSpecializedILi10ELi2ELi4ENS5_IJNS4_1CILi1EEESB_SB_EEEEENS5_IJNSA_ILi64EEENSA_ILi256EEESE_EEEaNS5_IJlSB_lEEEaSH_NS4_8TiledMMAINS4_8MMA_AtomIJNS4_15SM100_MMA_S8_SSIaaiLi64ELi256ELNS4_4UMMA5MajorE0ELSM_0ELNSL_8SaturateE0EEEEEENS4_6LayoutISC_NS5_IJNSA_ILi0EEESR_SR_EEEEENS5_IJNS4_10UnderscoreESU_SU_EEEEENS4_13SM90_TMA_LOADENS4_14ComposedLayoutINS4_7SwizzleILi2ELi4ELi3EEENS4_18smem_ptr_flag_bitsILi8EEENSQ_INS5_IJNSA_ILi8EEESE_EEENS5_IJSE_SB_EEEEEEEvNS4_8identityESX_S17_vS18_EENS_8epilogue10collective18CollectiveEpilogueINS1A_23Sm100TmaWarpSpecializedILi4ELi2ELi32ELb0ELb0EEEJSG_NS5_IJNSQ_ISE_SB_EES1F_EEEaSH_aSH_NS1A_6fusion15FusionCallbacksIS1E_NS1H_17LinearCombinationIaiaiLNS_15FloatRoundStyleE2EEESG_S1G_JEEENS4_5SM1004TMEM4LOAD26SM100_TMEM_LOAD_16dp32b32xESX_S17_NS4_39AutoVectorizingCopyWithAssumedAlignmentILi128EEENS4_14SM90_TMA_STOREES17_S1S_S1S_EEEvvEEEEvNT_6ParamsE,"",@"SHT_CUDA_INFO"
	.sectionflags	@""
	.align	4


	//----- nvinfo : EIATTR_CUDA_API_VERSION
	.align		4
        /*0000*/ 	.byte	0x04, 0x37
        /*0002*/ 	.short	(.L_32 - .L_31)
.L_31:
        /*0004*/ 	.word	0x00000082


	//----- nvinfo : EIATTR_KPARAM_INFO
	.align		4
.L_32:
        /*0008*/ 	.byte	0x04, 0x17
        /*000a*/ 	.short	(.L_34 - .L_33)
.L_33:
        /*000c*/ 	.word	0x00000000
        /*0010*/ 	.short	0x0000
        /*0012*/ 	.short	0x0000
        /*0014*/ 	.byte	0x00, 0xf0, 0x01, 0x20


	//----- nvinfo : EIATTR_AT_ENTRY_FRAGMENTS
	.align		4
.L_34:
        /*0018*/ 	.byte	0x04, 0x4f
        /*001a*/ 	.short	(.L_36 - .L_35)


	//   ....[0]....
.L_35:
        /*001c*/ 	.word	0x00000006


	//----- nvinfo : EIATTR_RESERVED_SMEM_USED
	.align		4
.L_36:
        /*0020*/ 	.byte	0x01, 0x41
	.zero		2


	//----- nvinfo : EIATTR_SPARSE_MMA_MASK
	.align		4
        /*0024*/ 	.byte	0x03, 0x50
        /*0026*/ 	.short	0x0000


	//----- nvinfo : EIATTR_TCGEN05_1CTA_USED
	.align		4
        /*0028*/ 	.byte	0x01, 0x51
	.zero		2


	//----- nvinfo : EIATTR_MAXREG_COUNT
	.align		4
        /*002c*/ 	.byte	0x03, 0x1b
        /*002e*/ 	.short	0x00ff


	//----- nvinfo : EIATTR_NUM_BARRIERS
	.align		4
        /*0030*/ 	.byte	0x02, 0x4c
        /*0032*/ 	.byte	0x07
	.zero		1


	//----- nvinfo : EIATTR_EXTERNS
	.align		4
        /*0034*/ 	.byte	0x04, 0x0f
        /*0036*/ 	.short	(.L_38 - .L_37)


	//   ....[0]....
	.align		4
.L_37:
        /*0038*/ 	.word	index@(__assertfail)


	//----- nvinfo : EIATTR_MERCURY_ISA_VERSION
	.align		4
.L_38:
        /*003c*/ 	.byte	0x03, 0x5f
        /*003e*/ 	.short	0x0101


	//----- nvinfo : EIATTR_INT_WARP_WIDE_INSTR_OFFSETS
	.align		4
        /*0040*/ 	.byte	0x04, 0x31
        /*0042*/ 	.short	(.L_40 - .L_39)


	//   ....[0]....
.L_39:
        /*0044*/ 	.word	0x00001ed0


	//   ....[1]....
        /*0048*/ 	.word	0x00003c00


	//   ....[2]....
        /*004c*/ 	.word	0x00003c20


	//   ....[3]....
        /*0050*/ 	.word	0x00003c50


	//   ....[4]....
        /*0054*/ 	.word	0x00004590


	//   ....[5]....
        /*0058*/ 	.word	0x00004600


	//   ....[6]....
        /*005c*/ 	.word	0x000046e0


	//   ....[7]....
        /*0060*/ 	.word	0x00004760


	//   ....[8]....
        /*0064*/ 	.word	0x00004870


	//   ....[9]....
        /*0068*/ 	.word	0x00004900


	//   ....[10]....
        /*006c*/ 	.word	0x00004ae0


	//   ....[11]....
        /*0070*/ 	.word	0x00004c40


	//----- nvinfo : EIATTR_COOP_GROUP_MASK_REGIDS
	.align		4
.L_40:
        /*0074*/ 	.byte	0x04, 0x29
        /*0076*/ 	.short	(.L_42 - .L_41)


	//   ....[0]....
.L_41:
        /*0078*/ 	.word	0xffffffff


	//   ....[1]....
        /*007c*/ 	.word	0xffffffff


	//   ....[2]....
        /*0080*/ 	.word	0xffffffff


	//   ....[3]....
        /*0084*/ 	.word	0xffffffff


	//   ....[4]....
        /*0088*/ 	.word	0xffffffff


	//   ....[5]....
        /*008c*/ 	.word	0xffffffff


	//   ....[6]....
        /*0090*/ 	.word	0xffffffff


	//   ....[7]....
        /*0094*/ 	.word	0xffffffff


	//   ....[8]....
        /*0098*/ 	.word	0xffffffff


	//   ....[9]....
        /*009c*/ 	.word	0xffffffff


	//   ....[10]....
        /*00a0*/ 	.word	0xffffffff


	//   ....[11]....
        /*00a4*/ 	.word	0xffffffff


	//   ....[12]....
        /*00a8*/ 	.word	0xffffffff


	//----- nvinfo : EIATTR_COOP_GROUP_INSTR_OFFSETS
	.align		4
.L_42:
        /*00ac*/ 	.byte	0x04, 0x28
        /*00ae*/ 	.short	(.L_44 - .L_43)


	//   ....[0]....
.L_43:
        /*00b0*/ 	.word	0x00000090


	//   ....[1]....
        /*00b4*/ 	.word	0x000004d0


	//   ....[2]....
        /*00b8*/ 	.word	0x00000730


	//   ....[3]....
        /*00bc*/ 	.word	0x000008d0


	//   ....[4]....
        /*00c0*/ 	.word	0x000009d0


	//   ....[5]....
        /*00c4*/ 	.word	0x00000b40


	//   ....[6]....
        /*00c8*/ 	.word	0x00000ce0


	//   ....[7]....
        /*00cc*/ 	.word	0x00001db0


	//   ....[8]....
        /*00d0*/ 	.word	0x00002ef0


	//   ....[9]....
        /*00d4*/ 	.word	0x00003100


	//   ....[10]....
        /*00d8*/ 	.word	0x00003130


	//   ....[11]....
        /*00dc*/ 	.word	0x00003ae0


	//   ....[12]....
        /*00e0*/ 	.word	0x00003d10


	//----- nvinfo : EIATTR_VRC_CTA_INIT_COUNT
	.align		4
.L_44:
        /*00e4*/ 	.byte	0x02, 0x4a
        /*00e6*/ 	.byte	0x80
	.zero		1


	//----- nvinfo : EIATTR_SYSCALL_OFFSETS
	.align		4
        /*00e8*/ 	.byte	0x04, 0x46
        /*00ea*/ 	.short	(.L_46 - .L_45)


	//   ....[0]....
.L_45:
        /*00ec*/ 	.word	0x000056d0


	//   ....[1]....
        /*00f0*/ 	.word	0x00005810


	//   ....[2]....
        /*00f4*/ 	.word	0x00006010


	//   ....[3]....
        /*00f8*/ 	.word	0x00006dc0


	//   ....[4]....
        /*00fc*/ 	.word	0x00007b00


	//   ....[5]....
        /*0100*/ 	.word	0x00008870


	//----- nvinfo : EIATTR_MBARRIER_INSTR_OFFSETS
	.align		4
.L_46:
        /*0104*/ 	.byte	0x04, 0x39
        /*0106*/ 	.short	(.L_48 - .L_47)


	//   ....[0]....
.L_47:
        /*0108*/ 	.word	0x000005d0
        /*010c*/ 	.word	0x000000ff
        /*0110*/ 	.word	0x00000000
        /*0114*/ 	.short	0x0100
        /*0116*/ 	.byte	0x05
	.zero		1


	//   ....[1]....
        /*0118*/ 	.word	0x000005e0
        /*011c*/ 	.word	0x000000ff
        /*0120*/ 	.word	0x00000050
        /*0124*/ 	.short	0x0100
        /*0126*/ 	.byte	0x05
	.zero		1


	//   ....[2]....
        /*0128*/ 	.word	0x000005f0
        /*012c*/ 	.word	0x000000ff
        /*0130*/ 	.word	0x00000008
        /*0134*/ 	.short	0x0100
        /*0136*/ 	.byte	0x05
	.zero		1


	//   ....[3]....
        /*0138*/ 	.word	0x00000600
        /*013c*/ 	.word	0x000000ff
        /*0140*/ 	.word	0x00000058
        /*0144*/ 	.short	0x0100
        /*0146*/ 	.byte	0x05
	.zero		1


	//   ....[4]....
        /*0148*/ 	.word	0x00000610
        /*014c*/ 	.word	0x000000ff
        /*0150*/ 	.word	0x00000010
        /*0154*/ 	.short	0x0100
        /*0156*/ 	.byte	0x05
	.zero		1


	//   ....[5]....
        /*0158*/ 	.word	0x00000620
        /*015c*/ 	.word	0x000000ff
        /*0160*/ 	.word	0x00000060
        /*0164*/ 	.short	0x0100
        /*0166*/ 	.byte	0x05
	.zero		1


	//   ....[6]....
        /*0168*/ 	.word	0x00000630
        /*016c*/ 	.word	0x000000ff
        /*0170*/ 	.word	0x00000018
        /*0174*/ 	.short	0x0100
        /*0176*/ 	.byte	0x05
	.zero		1


	//   ....[7]....
        /*0178*/ 	.word	0x00000640
        /*017c*/ 	.word	0x000000ff
        /*0180*/ 	.word	0x00000068
        /*0184*/ 	.short	0x0100
        /*0186*/ 	.byte	0x05
	.zero		1


	//   ....[8]....
        /*0188*/ 	.word	0x00000650
        /*018c*/ 	.word	0x000000ff
        /*0190*/ 	.word	0x00000020
        /*0194*/ 	.short	0x0100
        /*0196*/ 	.byte	0x05
	.zero		1


	//   ....[9]....
        /*0198*/ 	.word	0x00000660
        /*019c*/ 	.word	0x000000ff
        /*01a0*/ 	.word	0x00000070
        /*01a4*/ 	.short	0x0100
        /*01a6*/ 	.byte	0x05
	.zero		1


	//   ....[10]....
        /*01a8*/ 	.word	0x00000670
        /*01ac*/ 	.word	0x000000ff
        /*01b0*/ 	.word	0x00000028
        /*01b4*/ 	.short	0x0100
        /*01b6*/ 	.byte	0x05
	.zero		1


	//   ....[11]....
        /*01b8*/ 	.word	0x00000680
        /*01bc*/ 	.word	0x000000ff
        /*01c0*/ 	.word	0x00000078
        /*01c4*/ 	.short	0x0100
        /*01c6*/ 	.byte	0x05
	.zero		1


	//   ....[12]....
        /*01c8*/ 	.word	0x00000690
        /*01cc*/ 	.word	0x000000ff
        /*01d0*/ 	.word	0x00000030
        /*01d4*/ 	.short	0x0100
        /*01d6*/ 	.byte	0x05
	.zero		1


	//   ....[13]....
        /*01d8*/ 	.word	0x000006a0
        /*01dc*/ 	.word	0x000000ff
        /*01e0*/ 	.word	0x00000080
        /*01e4*/ 	.short	0x0100
        /*01e6*/ 	.byte	0x05
	.zero		1


	//   ....[14]....
        /*01e8*/ 	.word	0x000006b0
        /*01ec*/ 	.word	0x000000ff
        /*01f0*/ 	.word	0x00000038
        /*01f4*/ 	.short	0x0100
        /*01f6*/ 	.byte	0x05
	.zero		1


	//   ....[15]....
        /*01f8*/ 	.word	0x000006c0
        /*01fc*/ 	.word	0x000000ff
        /*0200*/ 	.word	0x00000088
        /*0204*/ 	.short	0x0100
        /*0206*/ 	.byte	0x05
	.zero		1


	//   ....[16]....
        /*0208*/ 	.word	0x000006d0
        /*020c*/ 	.word	0x000000ff
        /*0210*/ 	.word	0x00000040
        /*0214*/ 	.short	0x0100
        /*0216*/ 	.byte	0x05
	.zero		1


	//   ....[17]....
        /*0218*/ 	.word	0x000006e0
        /*021c*/ 	.word	0x000000ff
        /*0220*/ 	.word	0x00000090
        /*0224*/ 	.short	0x0100
        /*0226*/ 	.byte	0x05
	.zero		1


	//   ....[18]....
        /*0228*/ 	.word	0x000006f0
        /*022c*/ 	.word	0x000000ff
        /*0230*/ 	.word	0x00000048
        /*0234*/ 	.short	0x0100
        /*0236*/ 	.byte	0x05
	.zero		1


	//   ....[19]....
        /*0238*/ 	.word	0x00000700
        /*023c*/ 	.word	0x000000ff
        /*0240*/ 	.word	0x00000098
        /*0244*/ 	.short	0x0100
        /*0246*/ 	.byte	0x05
	.zero		1


	//   ....[20]....
        /*0248*/ 	.word	0x00000840
        /*024c*/ 	.word	0x000000ff
        /*0250*/ 	.word	0x000000a0
        /*0254*/ 	.short	0x0100
        /*0256*/ 	.byte	0x07
	.zero		1


	//   ....[21]....
        /*0258*/ 	.word	0x00000850
        /*025c*/ 	.word	0x000000ff
        /*0260*/ 	.word	0x000000c0
        /*0264*/ 	.short	0x0100
        /*0266*/ 	.byte	0x07
	.zero		1


	//   ....[22]....
        /*0268*/ 	.word	0x00000860
        /*026c*/ 	.word	0x000000ff
        /*0270*/ 	.word	0x000000a8
        /*0274*/ 	.short	0x0100
        /*0276*/ 	.byte	0x07
	.zero		1


	//   ....[23]....
        /*0278*/ 	.word	0x00000870
        /*027c*/ 	.word	0x000000ff
        /*0280*/ 	.word	0x000000c8
        /*0284*/ 	.short	0x0100
        /*0286*/ 	.byte	0x07
	.zero		1


	//   ....[24]....
        /*0288*/ 	.word	0x00000880
        /*028c*/ 	.word	0x000000ff
        /*0290*/ 	.word	0x000000b0
        /*0294*/ 	.short	0x0100
        /*0296*/ 	.byte	0x07
	.zero		1


	//   ....[25]....
        /*0298*/ 	.word	0x00000890
        /*029c*/ 	.word	0x000000ff
        /*02a0*/ 	.word	0x000000d0
        /*02a4*/ 	.short	0x0100
        /*02a6*/ 	.byte	0x07
	.zero		1


	//   ....[26]....
        /*02a8*/ 	.word	0x000008a0
        /*02ac*/ 	.word	0x000000ff
        /*02b0*/ 	.word	0x000000b8
        /*02b4*/ 	.short	0x0100
        /*02b6*/ 	.byte	0x07
	.zero		1


	//   ....[27]....
        /*02b8*/ 	.word	0x000008b0
        /*02bc*/ 	.word	0x000000ff
        /*02c0*/ 	.word	0x000000d8
        /*02c4*/ 	.short	0x0100
        /*02c6*/ 	.byte	0x07
	.zero		1


	//   ....[28]....
        /*02c8*/ 	.word	0x000009a0
        /*02cc*/ 	.word	0x000000ff
        /*02d0*/ 	.word	0x000000e0
        /*02d4*/ 	.short	0x0100
        /*02d6*/ 	.byte	0x05
	.zero		1


	//   ....[29]....
        /*02d8*/ 	.word	0x000009b0
        /*02dc*/ 	.word	0x000000ff
        /*02e0*/ 	.word	0x000000e8
        /*02e4*/ 	.short	0x0100
        /*02e6*/ 	.byte	0x05
	.zero		1


	//   ....[30]....
        /*02e8*/ 	.word	0x00000af0
        /*02ec*/ 	.word	0x000000ff
        /*02f0*/ 	.word	0x000000f0
        /*02f4*/ 	.short	0x0100
        /*02f6*/ 	.byte	0x05
	.zero		1


	//   ....[31]....
        /*02f8*/ 	.word	0x00000b00
        /*02fc*/ 	.word	0x000000ff
        /*0300*/ 	.word	0x00000100
        /*0304*/ 	.short	0x0100
        /*0306*/ 	.byte	0x05
	.zero		1


	//   ....[32]....
        /*0308*/ 	.word	0x00000b10
        /*030c*/ 	.word	0x000000ff
        /*0310*/ 	.word	0x000000f8
        /*0314*/ 	.short	0x0100
        /*0316*/ 	.byte	0x05
	.zero		1


	//   ....[33]....
        /*0318*/ 	.word	0x00000b20
        /*031c*/ 	.word	0x000000ff
        /*0320*/ 	.word	0x00000108
        /*0324*/ 	.short	0x0100
        /*0326*/ 	.byte	0x05
	.zero		1


	//   ....[34]....
        /*0328*/ 	.word	0x00000c50
        /*032c*/ 	.word	0x000000ff
        /*0330*/ 	.word	0x00000110
        /*0334*/ 	.short	0x0100
        /*0336*/ 	.byte	0x07
	.zero		1


	//   ....[35]....
        /*0338*/ 	.word	0x00000c60
        /*033c*/ 	.word	0x000000ff
        /*0340*/ 	.word	0x00000130
        /*0344*/ 	.short	0x0100
        /*0346*/ 	.byte	0x07
	.zero		1


	//   ....[36]....
        /*0348*/ 	.word	0x00000c70
        /*034c*/ 	.word	0x000000ff
        /*0350*/ 	.word	0x00000118
        /*0354*/ 	.short	0x0100
        /*0356*/ 	.byte	0x07
	.zero		1


	//   ....[37]....
        /*0358*/ 	.word	0x00000c80
        /*035c*/ 	.word	0x000000ff
        /*0360*/ 	.word	0x00000138
        /*0364*/ 	.short	0x0100
        /*0366*/ 	.byte	0x07
	.zero		1


	//   ....[38]....
        /*0368*/ 	.word	0x00000c90
        /*036c*/ 	.word	0x000000ff
        /*0370*/ 	.word	0x00000120
        /*0374*/ 	.short	0x0100
        /*0376*/ 	.byte	0x07
	.zero		1


	//   ....[39]....
        /*0378*/ 	.word	0x00000ca0
        /*037c*/ 	.word	0x000000ff
        /*0380*/ 	.word	0x00000140
        /*0384*/ 	.short	0x0100
        /*0386*/ 	.byte	0x07
	.zero		1


	//   ....[40]....
        /*0388*/ 	.word	0x00000cb0
        /*038c*/ 	.word	0x000000ff
        /*0390*/ 	.word	0x00000128
        /*0394*/ 	.short	0x0100
        /*0396*/ 	.byte	0x07
	.zero		1


	//   ....[41]....
        /*0398*/ 	.word	0x00000cc0
        /*039c*/ 	.word	0x000000ff
        /*03a0*/ 	.word	0x00000148
        /*03a4*/ 	.short	0x0100
        /*03a6*/ 	.byte	0x07
	.zero		1


	//   ....[42]....
        /*03a8*/ 	.word	0x00000db0
        /*03ac*/ 	.word	0x000000ff
        /*03b0*/ 	.word	0x00000150
        /*03b4*/ 	.short	0x0100
        /*03b6*/ 	.byte	0x05
	.zero		1


	//   ....[43]....
        /*03b8*/ 	.word	0x00000dc0
        /*03bc*/ 	.word	0x000000ff
        /*03c0*/ 	.word	0x00000160
        /*03c4*/ 	.short	0x0100
        /*03c6*/ 	.byte	0x05
	.zero		1


	//   ....[44]....
        /*03c8*/ 	.word	0x00000dd0
        /*03cc*/ 	.word	0x000000ff
        /*03d0*/ 	.word	0x00000158
        /*03d4*/ 	.short	0x0100
        /*03d6*/ 	.byte	0x05
	.zero		1


	//   ....[45]....
        /*03d8*/ 	.word	0x00000de0
        /*03dc*/ 	.word	0x000000ff
        /*03e0*/ 	.word	0x00000168
        /*03e4*/ 	.short	0x0100
        /*03e6*/ 	.byte	0x05
	.zero		1


	//   ....[46]....
        /*03e8*/ 	.word	0x000016b0
        /*03ec*/ 	.word	0x00000003
        /*03f0*/ 	.word	0x00000160
        /*03f4*/ 	.short	0x010a
        /*03f6*/ 	.byte	0xff
	.zero		1


	//   ....[47]....
        /*03f8*/ 	.word	0x000016e0
        /*03fc*/ 	.word	0x00000003
        /*0400*/ 	.word	0x00000150
        /*0404*/ 	.short	0x0101
        /*0406*/ 	.byte	0xff
	.zero		1


	//   ....[48]....
        /*0408*/ 	.word	0x000017b0
        /*040c*/ 	.word	0x000000ff
        /*0410*/ 	.word	0x00000050
        /*0414*/ 	.short	0x010a
        /*0416*/ 	.byte	0x08
	.zero		1


	//   ....[49]....
        /*0418*/ 	.word	0x00001850
        /*041c*/ 	.word	0x000000ff
        /*0420*/ 	.word	0x00000050
        /*0424*/ 	.short	0x010a
        /*0426*/ 	.byte	0x21
	.zero		1


	//   ....[50]....
        /*0428*/ 	.word	0x000019a0
        /*042c*/ 	.word	0x000000ff
        /*0430*/ 	.word	0x00000050
        /*0434*/ 	.short	0x010a
        /*0436*/ 	.byte	0x08
	.zero		1


	//   ....[51]....
        /*0438*/ 	.word	0x00001ab0
        /*043c*/ 	.word	0x000000ff
        /*0440*/ 	.word	0x000000e8
        /*0444*/ 	.short	0x0101
        /*0446*/ 	.byte	0x04
	.zero		1


	//   ....[52]....
        /*0448*/ 	.word	0x00001ad0
        /*044c*/ 	.word	0x000000ff
        /*0450*/ 	.word	0x00000050
        /*0454*/ 	.short	0x010a
        /*0456*/ 	.byte	0x08
	.zero		1


	//   ....[53]....
        /*0458*/ 	.word	0x00001b50
        /*045c*/ 	.word	0x000000ff
        /*0460*/ 	.word	0x00000050
        /*0464*/ 	.short	0x010a
        /*0466*/ 	.byte	0x11
	.zero		1


	//   ....[54]....
        /*0468*/ 	.word	0x00001ca0
        /*046c*/ 	.word	0x000000ff
        /*0470*/ 	.word	0x00000050
        /*0474*/ 	.short	0x010a
        /*0476*/ 	.byte	0x08
	.zero		1


	//   ....[55]....
        /*0478*/ 	.word	0x00001de0
        /*047c*/ 	.word	0x00000002
        /*0480*/ 	.word	0x000000f0
        /*0484*/ 	.short	0x010a
        /*0486*/ 	.byte	0xff
	.zero		1


	//   ....[56]....
        /*0488*/ 	.word	0x00001ea0
        /*048c*/ 	.word	0x00000002
        /*0490*/ 	.word	0x00000000
        /*0494*/ 	.short	0x0101
        /*0496*/ 	.byte	0xff
	.zero		1


	//   ....[57]....
        /*0498*/ 	.word	0x00002400
        /*049c*/ 	.word	0x000000ff
        /*04a0*/ 	.word	0x00000000
        /*04a4*/ 	.short	0x010a
        /*04a6*/ 	.byte	0x05
	.zero		1


	//   ....[58]....
        /*04a8*/ 	.word	0x00002490
        /*04ac*/ 	.word	0x000000ff
        /*04b0*/ 	.word	0x00000000
        /*04b4*/ 	.short	0x010a
        /*04b6*/ 	.byte	0x05
	.zero		1


	//   ....[59]....
        /*04b8*/ 	.word	0x00002520
        /*04bc*/ 	.word	0x000000ff
        /*04c0*/ 	.word	0x00000000
        /*04c4*/ 	.short	0x010a
        /*04c6*/ 	.byte	0x05
	.zero		1


	//   ....[60]....
        /*04c8*/ 	.word	0x000025b0
        /*04cc*/ 	.word	0x000000ff
        /*04d0*/ 	.word	0x00000000
        /*04d4*/ 	.short	0x010a
        /*04d6*/ 	.byte	0x05
	.zero		1


	//   ....[61]....
        /*04d8*/ 	.word	0x00002640
        /*04dc*/ 	.word	0x000000ff
        /*04e0*/ 	.word	0x00000000
        /*04e4*/ 	.short	0x010a
        /*04e6*/ 	.byte	0x05
	.zero		1


	//   ....[62]....
        /*04e8*/ 	.word	0x000026d0
        /*04ec*/ 	.word	0x000000ff
        /*04f0*/ 	.word	0x00000000
        /*04f4*/ 	.short	0x010a
        /*04f6*/ 	.byte	0x05
	.zero		1


	//   ....[63]....
        /*04f8*/ 	.word	0x00002760
        /*04fc*/ 	.word	0x000000ff
        /*0500*/ 	.word	0x00000000
        /*0504*/ 	.short	0x010a
        /*0506*/ 	.byte	0x05
	.zero		1


	//   ....[64]....
        /*0508*/ 	.word	0x000027f0
        /*050c*/ 	.word	0x000000ff
        /*0510*/ 	.word	0x00000000
        /*0514*/ 	.short	0x010a
        /*0516*/ 	.byte	0x05
	.zero		1


	//   ....[65]....
        /*0518*/ 	.word	0x00002880
        /*051c*/ 	.word	0x000000ff
        /*0520*/ 	.word	0x00000000
        /*0524*/ 	.short	0x010a
        /*0526*/ 	.byte	0x05
	.zero		1


	//   ....[66]....
        /*0528*/ 	.word	0x00002920
        /*052c*/ 	.word	0x00000000
        /*0530*/ 	.word	0x00000000
        /*0534*/ 	.short	0x010a
        /*0536*/ 	.byte	0xff
	.zero		1


	//   ....[67]....
        /*0538*/ 	.word	0x00002a40
        /*053c*/ 	.word	0x00000000
        /*0540*/ 	.word	0x00000150
        /*0544*/ 	.short	0x010a
        /*0546*/ 	.byte	0xff
	.zero		1


	//   ....[68]....
        /*0548*/ 	.word	0x00002aa0
        /*054c*/ 	.word	0x00000004
        /*0550*/ 	.word	0x00000000
        /*0554*/ 	.short	0x0101
        /*0556*/ 	.byte	0xff
	.zero		1


	//   ....[69]....
        /*0558*/ 	.word	0x00002ac0
        /*055c*/ 	.word	0x000000ff
        /*0560*/ 	.word	0x00000100
        /*0564*/ 	.short	0x010a
        /*0566*/ 	.byte	0x05
	.zero		1


	//   ....[70]....
        /*0568*/ 	.word	0x00002be0
        /*056c*/ 	.word	0x00000000
        /*0570*/ 	.word	0x000000f0
        /*0574*/ 	.short	0x010a
        /*0576*/ 	.byte	0xff
	.zero		1


	//   ....[71]....
        /*0578*/ 	.word	0x00002cf0
        /*057c*/ 	.word	0x00000000
        /*0580*/ 	.word	0x00000000
        /*0584*/ 	.short	0x0101
        /*0586*/ 	.byte	0xff
	.zero		1


	//   ....[72]....
        /*0588*/ 	.word	0x00002d80
        /*058c*/ 	.word	0x000000ff
        /*0590*/ 	.word	0x00000100
        /*0594*/ 	.short	0x0106
        /*0596*/ 	.byte	0x05
	.zero		1


	//   ....[73]....
        /*0598*/ 	.word	0x00002da0
        /*059c*/ 	.word	0x000000ff
        /*05a0*/ 	.word	0x00000100
        /*05a4*/ 	.short	0x010a
        /*05a6*/ 	.byte	0x05
	.zero		1


	//   ....[74]....
        /*05a8*/ 	.word	0x00002e30
        /*05ac*/ 	.word	0x000000ff
        /*05b0*/ 	.word	0x00000100
        /*05b4*/ 	.short	0x0106
        /*05b6*/ 	.byte	0x04
	.zero		1


	//   ....[75]....
        /*05b8*/ 	.word	0x00002e70
        /*05bc*/ 	.word	0x00000000
        /*05c0*/ 	.word	0x00000100
        /*05c4*/ 	.short	0x010a
        /*05c6*/ 	.byte	0xff
	.zero		1


	//   ....[76]....
        /*05c8*/ 	.word	0x00003370
        /*05cc*/ 	.word	0x00000000
        /*05d0*/ 	.word	0x000000f0
        /*05d4*/ 	.short	0x010a
        /*05d6*/ 	.byte	0xff
	.zero		1


	//   ....[77]....
        /*05d8*/ 	.word	0x00003470
        /*05dc*/ 	.word	0x00000003
        /*05e0*/ 	.word	0x00000000
        /*05e4*/ 	.short	0x0101
        /*05e6*/ 	.byte	0xff
	.zero		1


	//   ....[78]....
        /*05e8*/ 	.word	0x00003480
        /*05ec*/ 	.word	0x000000ff
        /*05f0*/ 	.word	0x00000000
        /*05f4*/ 	.short	0x010a
        /*05f6*/ 	.byte	0x04
	.zero		1


	//   ....[79]....
        /*05f8*/ 	.word	0x00003500
        /*05fc*/ 	.word	0x000000ff
        /*0600*/ 	.word	0x00000130
        /*0604*/ 	.short	0x010a
        /*0606*/ 	.byte	0x08
	.zero		1


	//   ....[80]....
        /*0608*/ 	.word	0x000035e0
        /*060c*/ 	.word	0x000000ff
        /*0610*/ 	.word	0x00000000
        /*0614*/ 	.short	0x010a
        /*0616*/ 	.byte	0x07
	.zero		1


	//   ....[81]....
        /*0618*/ 	.word	0x00003720
        /*061c*/ 	.word	0x000000ff
        /*0620*/ 	.word	0x00000000
        /*0624*/ 	.short	0x010a
        /*0626*/ 	.byte	0x04
	.zero		1


	//   ....[82]....
        /*0628*/ 	.word	0x00003910
        /*062c*/ 	.word	0x000000ff
        /*0630*/ 	.word	0x00000000
        /*0634*/ 	.short	0x010a
        /*0636*/ 	.byte	0x05
	.zero		1


	//   ....[83]....
        /*0638*/ 	.word	0x000039a0
        /*063c*/ 	.word	0x000000ff
        /*0640*/ 	.word	0x00000000
        /*0644*/ 	.short	0x010a
        /*0646*/ 	.byte	0x05
	.zero		1


	//   ....[84]....
        /*0648*/ 	.word	0x00003a30
        /*064c*/ 	.word	0x000000ff
        /*0650*/ 	.word	0x00000000
        /*0654*/ 	.short	0x010a
        /*0656*/ 	.byte	0x05
	.zero		1


	//   ....[85]....
        /*0658*/ 	.word	0x00003ac0
        /*065c*/ 	.word	0x000000ff
        /*0660*/ 	.word	0x00000000
        /*0664*/ 	.short	0x010a
        /*0666*/ 	.byte	0x07
	.zero		1


	//   ....[86]....
        /*0668*/ 	.word	0x00003f40
        /*066c*/ 	.word	0x00000000
        /*0670*/ 	.word	0x000000f0
        /*0674*/ 	.short	0x010a
        /*0676*/ 	.byte	0xff
	.zero		1


	//   ....[87]....
        /*0678*/ 	.word	0x00004000
        /*067c*/ 	.word	0x00000000
        /*0680*/ 	.word	0x00000000
        /*0684*/ 	.short	0x0101
        /*0686*/ 	.byte	0xff
	.zero		1


	//   ....[88]....
        /*0688*/ 	.word	0x00004320
        /*068c*/ 	.word	0x000000ff
        /*0690*/ 	.word	0x000000e8
        /*0694*/ 	.short	0x010a
        /*0696*/ 	.byte	0x07
	.zero		1


	//   ....[89]....
        /*0698*/ 	.word	0x00004510
        /*069c*/ 	.word	0x000000ff
        /*06a0*/ 	.word	0x000000c0
        /*06a4*/ 	.short	0x010a
        /*06a6*/ 	.byte	0x07
	.zero		1


	//   ....[90]....
        /*06a8*/ 	.word	0x00004680
        /*06ac*/ 	.word	0x000000ff
        /*06b0*/ 	.word	0x000000a0
        /*06b4*/ 	.short	0x010b
        /*06b6*/ 	.byte	0x07
	.zero		1


	//   ....[91]....
        /*06b8*/ 	.word	0x00004690
        /*06bc*/ 	.word	0x000000ff
        /*06c0*/ 	.word	0x00000000
        /*06c4*/ 	.short	0x0101
        /*06c6*/ 	.byte	0x08
	.zero		1


	//   ....[92]....
        /*06c8*/ 	.word	0x000046b0
        /*06cc*/ 	.word	0x000000ff
        /*06d0*/ 	.word	0x000000c8
        /*06d4*/ 	.short	0x010a
        /*06d6*/ 	.byte	0x07
	.zero		1


	//   ....[93]....
        /*06d8*/ 	.word	0x00004810
        /*06dc*/ 	.word	0x000000ff
        /*06e0*/ 	.word	0x000000a8
        /*06e4*/ 	.short	0x010b
        /*06e6*/ 	.byte	0x07
	.zero		1


	//   ....[94]....
        /*06e8*/ 	.word	0x00004820
        /*06ec*/ 	.word	0x000000ff
        /*06f0*/ 	.word	0x00000000
        /*06f4*/ 	.short	0x0101
        /*06f6*/ 	.byte	0x08
	.zero		1


	//   ....[95]....
        /*06f8*/ 	.word	0x00004830
        /*06fc*/ 	.word	0x000000ff
        /*0700*/ 	.word	0x000000d0
        /*0704*/ 	.short	0x010a
        /*0706*/ 	.byte	0x07
	.zero		1


	//   ....[96]....
        /*0708*/ 	.word	0x000049d0
        /*070c*/ 	.word	0x000000ff
        /*0710*/ 	.word	0x000000b0
        /*0714*/ 	.short	0x010b
        /*0716*/ 	.byte	0x07
	.zero		1


	//   ....[97]....
        /*0718*/ 	.word	0x00004a40
        /*071c*/ 	.word	0x000000ff
        /*0720*/ 	.word	0x00000000
        /*0724*/ 	.short	0x0101
        /*0726*/ 	.byte	0x08
	.zero		1


	//   ....[98]....
        /*0728*/ 	.word	0x00004a70
        /*072c*/ 	.word	0x000000ff
        /*0730*/ 	.word	0x000000d8
        /*0734*/ 	.short	0x010a
        /*0736*/ 	.byte	0x07
	.zero		1


	//   ....[99]....
        /*0738*/ 	.word	0x00004c80
        /*073c*/ 	.word	0x000000ff
        /*0740*/ 	.word	0x000000b8
        /*0744*/ 	.short	0x010b
        /*0746*/ 	.byte	0x07
	.zero		1


	//   ....[100]....
        /*0748*/ 	.word	0x00004ca0
        /*074c*/ 	.word	0x000000ff
        /*0750*/ 	.word	0x00000000
        /*0754*/ 	.short	0x0101
        /*0756*/ 	.byte	0x0d
	.zero		1


	//   ....[101]....
        /*0758*/ 	.word	0x00004cd0
        /*075c*/ 	.word	0x000000ff
        /*0760*/ 	.word	0x000000c0
        /*0764*/ 	.short	0x010a
        /*0766*/ 	.byte	0x07
	.zero		1


	//   ....[102]....
        /*0768*/ 	.word	0x00004cf0
        /*076c*/ 	.word	0x000000ff
        /*0770*/ 	.word	0x000000c8
        /*0774*/ 	.short	0x010a
        /*0776*/ 	.byte	0x07
	.zero		1


	//   ....[103]....
        /*0778*/ 	.word	0x00004d10
        /*077c*/ 	.word	0x000000ff
        /*0780*/ 	.word	0x000000d0
        /*0784*/ 	.short	0x010a
        /*0786*/ 	.byte	0x07
	.zero		1


	//   ....[104]....
        /*0788*/ 	.word	0x00004d50
        /*078c*/ 	.word	0x00000000
        /*0790*/ 	.word	0x000000d8
        /*0794*/ 	.short	0x010a
        /*0796*/ 	.byte	0xff
	.zero		1


	//   ....[105]....
        /*0798*/ 	.word	0x000050a0
        /*079c*/ 	.word	0x00000000
        /*07a0*/ 	.word	0x000000f0
        /*07a4*/ 	.short	0x010a
        /*07a6*/ 	.byte	0xff
	.zero		1


	//   ....[106]....
        /*07a8*/ 	.word	0x000051b0
        /*07ac*/ 	.word	0x00000000
        /*07b0*/ 	.word	0x00000000
        /*07b4*/ 	.short	0x0101
        /*07b6*/ 	.byte	0xff
	.zero		1


	//   ....[107]....
        /*07b8*/ 	.word	0x00005c00
        /*07bc*/ 	.word	0x00000000
        /*07c0*/ 	.word	0x000000a0
        /*07c4*/ 	.short	0x010a
        /*07c6*/ 	.byte	0xff
	.zero		1


	//   ....[108]....
        /*07c8*/ 	.word	0x00005c70
        /*07cc*/ 	.word	0x0000006c
        /*07d0*/ 	.word	0x00000110
        /*07d4*/ 	.short	0x010a
        /*07d6*/ 	.byte	0xff
	.zero		1


	//   ....[109]....
        /*07d8*/ 	.word	0x00005d50
        /*07dc*/ 	.word	0x00000000
        /*07e0*/ 	.word	0x000000a0
        /*07e4*/ 	.short	0x010a
        /*07e6*/ 	.byte	0xff
	.zero		1


	//   ....[110]....
        /*07e8*/ 	.word	0x00005e70
        /*07ec*/ 	.word	0x00000000
        /*07f0*/ 	.word	0x00000000
        /*07f4*/ 	.short	0x0101
        /*07f6*/ 	.byte	0xff
	.zero		1


	//   ....[111]....
        /*07f8*/ 	.word	0x00005ef0
        /*07fc*/ 	.word	0x0000006c
        /*0800*/ 	.word	0x00000110
        /*0804*/ 	.short	0x010a
        /*0806*/ 	.byte	0xff
	.zero		1


	//   ....[112]....
        /*0808*/ 	.word	0x00006a70
        /*080c*/ 	.word	0x00000037
        /*0810*/ 	.word	0x000000a0
        /*0814*/ 	.short	0x010a
        /*0816*/ 	.byte	0xff
	.zero		1


	//   ....[113]....
        /*0818*/ 	.word	0x00006b20
        /*081c*/ 	.word	0x00000037
        /*0820*/ 	.word	0x000000a0
        /*0824*/ 	.short	0x010a
        /*0826*/ 	.byte	0xff
	.zero		1


	//   ....[114]....
        /*0828*/ 	.word	0x00006c40
        /*082c*/ 	.word	0x00000000
        /*0830*/ 	.word	0x00000000
        /*0834*/ 	.short	0x0101
        /*0836*/ 	.byte	0xff
	.zero		1


	//   ....[115]....
        /*0838*/ 	.word	0x000077b0
        /*083c*/ 	.word	0x00000049
        /*0840*/ 	.word	0x000000a0
        /*0844*/ 	.short	0x010a
        /*0846*/ 	.byte	0xff
	.zero		1


	//   ....[116]....
        /*0848*/ 	.word	0x00007860
        /*084c*/ 	.word	0x00000049
        /*0850*/ 	.word	0x000000a0
        /*0854*/ 	.short	0x010a
        /*0856*/ 	.byte	0xff
	.zero		1


	//   ....[117]....
        /*0858*/ 	.word	0x00007980
        /*085c*/ 	.word	0x00000002
        /*0860*/ 	.word	0x00000000
        /*0864*/ 	.short	0x0101
        /*0866*/ 	.byte	0xff
	.zero		1


	//   ....[118]....
        /*0868*/ 	.word	0x00008520
        /*086c*/ 	.word	0x0000004c
        /*0870*/ 	.word	0x000000a0
        /*0874*/ 	.short	0x010a
        /*0876*/ 	.byte	0xff
	.zero		1


	//   ....[119]....
        /*0878*/ 	.word	0x000085d0
        /*087c*/ 	.word	0x0000004c
        /*0880*/ 	.word	0x000000a0
        /*0884*/ 	.short	0x010a
        /*0886*/ 	.byte	0xff
	.zero		1


	//   ....[120]....
        /*0888*/ 	.word	0x000086f0
        /*088c*/ 	.word	0x00000000
        /*0890*/ 	.word	0x00000000
        /*0894*/ 	.short	0x0101
        /*0896*/ 	.byte	0xff
	.zero		1


	//   ....[121]....
        /*0898*/ 	.word	0x00008aa0
        /*089c*/ 	.word	0x000000ff
        /*08a0*/ 	.word	0x00000000
        /*08a4*/ 	.short	0x0101
        /*08a6*/ 	.byte	0x05
	.zero		1


	//   ....[122]....
        /*08a8*/ 	.word	0x000093e0
        /*08ac*/ 	.word	0x00000003
        /*08b0*/ 	.word	0x00000160
        /*08b4*/ 	.short	0x010a
        /*08b6*/ 	.byte	0xff
	.zero		1


	//   ....[123]....
        /*08b8*/ 	.word	0x00009440
        /*08bc*/ 	.word	0x00000002
        /*08c0*/ 	.word	0x00000050
        /*08c4*/ 	.short	0x010a
        /*08c6*/ 	.byte	0xff
	.zero		1


	//   ....[124]....
        /*08c8*/ 	.word	0x000094a0
        /*08cc*/ 	.word	0x00000002
        /*08d0*/ 	.word	0x00000050
        /*08d4*/ 	.short	0x010a
        /*08d6*/ 	.byte	0xff
	.zero		1


	//   ....[125]....
        /*08d8*/ 	.word	0x000094f0
        /*08dc*/ 	.word	0x00000002
        /*08e0*/ 	.word	0x000000f0
        /*08e4*/ 	.short	0x010a
        /*08e6*/ 	.byte	0xff
	.zero		1


	//   ....[126]....
        /*08e8*/ 	.word	0x00009550
        /*08ec*/ 	.word	0x00000000
        /*08f0*/ 	.word	0x00000000
        /*08f4*/ 	.short	0x010a
        /*08f6*/ 	.byte	0xff
	.zero		1


	//   ....[127]....
        /*08f8*/ 	.word	0x000095b0
        /*08fc*/ 	.word	0x00000000
        /*0900*/ 	.word	0x00000000
        /*0904*/ 	.short	0x010a
        /*0906*/ 	.byte	0xff
	.zero		1


	//   ....[128]....
        /*0908*/ 	.word	0x00009610
        /*090c*/ 	.word	0x00000000
        /*0910*/ 	.word	0x00000000
        /*0914*/ 	.short	0x010a
        /*0916*/ 	.byte	0xff
	.zero		1


	//   ....[129]....
        /*0918*/ 	.word	0x00009670
        /*091c*/ 	.word	0x00000000
        /*0920*/ 	.word	0x00000000
        /*0924*/ 	.short	0x010a
        /*0926*/ 	.byte	0xff
	.zero		1


	//   ....[130]....
        /*0928*/ 	.word	0x000096d0
        /*092c*/ 	.word	0x00000000
        /*0930*/ 	.word	0x00000000
        /*0934*/ 	.short	0x010a
        /*0936*/ 	.byte	0xff
	.zero		1


	//   ....[131]....
        /*0938*/ 	.word	0x00009730
        /*093c*/ 	.word	0x00000000
        /*0940*/ 	.word	0x00000000
        /*0944*/ 	.short	0x010a
        /*0946*/ 	.byte	0xff
	.zero		1


	//   ....[132]....
        /*0948*/ 	.word	0x00009790
        /*094c*/ 	.word	0x00000000
        /*0950*/ 	.word	0x00000000
        /*0954*/ 	.short	0x010a
        /*0956*/ 	.byte	0xff
	.zero		1


	//   ....[133]....
        /*0958*/ 	.word	0x000097f0
        /*095c*/ 	.word	0x00000000
        /*0960*/ 	.word	0x00000000
        /*0964*/ 	.short	0x010a
        /*0966*/ 	.byte	0xff
	.zero		1


	//   ....[134]....
        /*0968*/ 	.word	0x00009850
        /*096c*/ 	.word	0x00000000
        /*0970*/ 	.word	0x00000000
        /*0974*/ 	.short	0x010a
        /*0976*/ 	.byte	0xff
	.zero		1


	//   ....[135]....
        /*0978*/ 	.word	0x000098a0
        /*097c*/ 	.word	0x00000000
        /*0980*/ 	.word	0x00000150
        /*0984*/ 	.short	0x010a
        /*0986*/ 	.byte	0xff
	.zero		1


	//   ....[136]....
        /*0988*/ 	.word	0x00009900
        /*098c*/ 	.word	0x00000000
        /*0990*/ 	.word	0x00000100
        /*0994*/ 	.short	0x010a
        /*0996*/ 	.byte	0xff
	.zero		1


	//   ....[137]....
        /*0998*/ 	.word	0x00009950
        /*099c*/ 	.word	0x00000000
        /*09a0*/ 	.word	0x000000f0
        /*09a4*/ 	.short	0x010a
        /*09a6*/ 	.byte	0xff
	.zero		1


	//   ....[138]....
        /*09a8*/ 	.word	0x000099b0
        /*09ac*/ 	.word	0x00000000
        /*09b0*/ 	.word	0x00000100
        /*09b4*/ 	.short	0x010a
        /*09b6*/ 	.byte	0xff
	.zero		1


	//   ....[139]....
        /*09b8*/ 	.word	0x00009a00
        /*09bc*/ 	.word	0x00000000
        /*09c0*/ 	.word	0x000000f0
        /*09c4*/ 	.short	0x010a
        /*09c6*/ 	.byte	0xff
	.zero		1


	//   ....[140]....
        /*09c8*/ 	.word	0x00009a60
        /*09cc*/ 	.word	0x00000003
        /*09d0*/ 	.word	0x00000130
        /*09d4*/ 	.short	0x010a
        /*09d6*/ 	.byte	0xff
	.zero		1


	//   ....[141]....
        /*09d8*/ 	.word	0x00009ac0
        /*09dc*/ 	.word	0x00000000
        /*09e0*/ 	.word	0x00000000
        /*09e4*/ 	.short	0x010a
        /*09e6*/ 	.byte	0xff
	.zero		1


	//   ....[142]....
        /*09e8*/ 	.word	0x00009b20
        /*09ec*/ 	.word	0x00000000
        /*09f0*/ 	.word	0x00000000
        /*09f4*/ 	.short	0x010a
        /*09f6*/ 	.byte	0xff
	.zero		1


	//   ....[143]....
        /*09f8*/ 	.word	0x00009b80
        /*09fc*/ 	.word	0x00000000
        /*0a00*/ 	.word	0x00000000
        /*0a04*/ 	.short	0x010a
        /*0a06*/ 	.byte	0xff
	.zero		1


	//   ....[144]....
        /*0a08*/ 	.word	0x00009be0
        /*0a0c*/ 	.word	0x00000000
        /*0a10*/ 	.word	0x00000000
        /*0a14*/ 	.short	0x010a
        /*0a16*/ 	.byte	0xff
	.zero		1


	//   ....[145]....
        /*0a18*/ 	.word	0x00009c40
        /*0a1c*/ 	.word	0x00000000
        /*0a20*/ 	.word	0x00000000
        /*0a24*/ 	.short	0x010a
        /*0a26*/ 	.byte	0xff
	.zero		1


	//   ....[146]....
        /*0a28*/ 	.word	0x00009c90
        /*0a2c*/ 	.word	0x00000000
        /*0a30*/ 	.word	0x000000f0
        /*0a34*/ 	.short	0x010a
        /*0a36*/ 	.byte	0xff
	.zero		1


	//   ....[147]....
        /*0a38*/ 	.word	0x00009cf0
        /*0a3c*/ 	.word	0x00000000
        /*0a40*/ 	.word	0x000000e8
        /*0a44*/ 	.short	0x010a
        /*0a46*/ 	.byte	0xff
	.zero		1


	//   ....[148]....
        /*0a48*/ 	.word	0x00009d50
        /*0a4c*/ 	.word	0x00000003
        /*0a50*/ 	.word	0x000000c0
        /*0a54*/ 	.short	0x010a
        /*0a56*/ 	.byte	0xff
	.zero		1


	//   ....[149]....
        /*0a58*/ 	.word	0x00009db0
        /*0a5c*/ 	.word	0x00000003
        /*0a60*/ 	.word	0x000000c8
        /*0a64*/ 	.short	0x010a
        /*0a66*/ 	.byte	0xff
	.zero		1


	//   ....[150]....
        /*0a68*/ 	.word	0x00009e10
        /*0a6c*/ 	.word	0x00000003
        /*0a70*/ 	.word	0x000000d0
        /*0a74*/ 	.short	0x010a
        /*0a76*/ 	.byte	0xff
	.zero		1


	//   ....[151]....
        /*0a78*/ 	.word	0x00009e70
        /*0a7c*/ 	.word	0x00000003
        /*0a80*/ 	.word	0x000000d8
        /*0a84*/ 	.short	0x010a
        /*0a86*/ 	.byte	0xff
	.zero		1


	//   ....[152]....
        /*0a88*/ 	.word	0x00009ed0
        /*0a8c*/ 	.word	0x00000000
        /*0a90*/ 	.word	0x000000c0
        /*0a94*/ 	.short	0x010a
        /*0a96*/ 	.byte	0xff
	.zero		1


	//   ....[153]....
        /*0a98*/ 	.word	0x00009f30
        /*0a9c*/ 	.word	0x00000000
        /*0aa0*/ 	.word	0x000000c8
        /*0aa4*/ 	.short	0x010a
        /*0aa6*/ 	.byte	0xff
	.zero		1


	//   ....[154]....
        /*0aa8*/ 	.word	0x00009f90
        /*0aac*/ 	.word	0x00000000
        /*0ab0*/ 	.word	0x000000d0
        /*0ab4*/ 	.short	0x010a
        /*0ab6*/ 	.byte	0xff
	.zero		1


	//   ....[155]....
        /*0ab8*/ 	.word	0x00009fe0
        /*0abc*/ 	.word	0x00000000
        /*0ac0*/ 	.word	0x000000f0
        /*0ac4*/ 	.short	0x010a
        /*0ac6*/ 	.byte	0xff
	.zero		1


	//   ....[156]....
        /*0ac8*/ 	.word	0x0000a030
        /*0acc*/ 	.word	0x00000000
        /*0ad0*/ 	.word	0x000000a0
        /*0ad4*/ 	.short	0x010a
        /*0ad6*/ 	.byte	0xff
	.zero		1


	//   ....[157]....
        /*0ad8*/ 	.word	0x0000a080
        /*0adc*/ 	.word	0x0000006c
        /*0ae0*/ 	.word	0x00000110
        /*0ae4*/ 	.short	0x010a
        /*0ae6*/ 	.byte	0xff
	.zero		1


	//   ....[158]....
        /*0ae8*/ 	.word	0x0000a0d0
        /*0aec*/ 	.word	0x00000037
        /*0af0*/ 	.word	0x000000a0
        /*0af4*/ 	.short	0x010a
        /*0af6*/ 	.byte	0xff
	.zero		1


	//   ....[159]....
        /*0af8*/ 	.word	0x0000a120
        /*0afc*/ 	.word	0x00000049
        /*0b00*/ 	.word	0x000000a0
        /*0b04*/ 	.short	0x010a
        /*0b06*/ 	.byte	0xff
	.zero		1


	//   ....[160]....
        /*0b08*/ 	.word	0x0000a170
        /*0b0c*/ 	.word	0x0000004c
        /*0b10*/ 	.word	0x000000a0
        /*0b14*/ 	.short	0x010a
        /*0b16*/ 	.byte	0xff
	.zero		1


	//----- nvinfo : EIATTR_NUM_MBARRIERS
	.align		4
.L_48:
        /*0b18*/ 	.byte	0x03, 0x38
        /*0b1a*/ 	.short	0x002e


	//----- nvinfo : EIATTR_EXIT_INSTR_OFFSETS
	.align		4
        /*0b1c*/ 	.byte	0x04, 0x1c
        /*0b1e*/ 	.short	(.L_50 - .L_49)


	//   ....[0]....
.L_49:
        /*0b20*/ 	.word	0x00002950


	//   ....[1]....
        /*0b24*/ 	.word	0x00002e40


	//   ....[2]....
        /*0b28*/ 	.word	0x00002ea0


	//   ....[3]....
        /*0b2c*/ 	.word	0x00003d20


	//   ....[4]....
        /*0b30*/ 	.word	0x00004d80


	//   ....[5]....
        /*0b34*/ 	.word	0x00004dc0


	//   ....[6]....
        /*0b38*/ 	.word	0x000093d0


	//----- nvinfo : EIATTR_MAX_THREADS
	.align		4
.L_50:
        /*0b3c*/ 	.byte	0x04, 0x05
        /*0b3e*/ 	.short	(.L_52 - .L_51)
.L_51:
        /*0b40*/ 	.word	0x00000100
        /*0b44*/ 	.word	0x00000001
        /*0b48*/ 	.word	0x00000001


	//----- nvinfo : EIATTR_CRS_STACK_SIZE
	.align		4
.L_52:
        /*0b4c*/ 	.byte	0x04, 0x1e
        /*0b4e*/ 	.short	(.L_54 - .L_53)
.L_53:
        /*0b50*/ 	.word	0x00000000


	//----- nvinfo : EIATTR_CBANK_PARAM_SIZE
	.align		4
.L_54:
        /*0b54*/ 	.byte	0x03, 0x19
        /*0b56*/ 	.short	0x0800


	//----- nvinfo : EIATTR_PARAM_CBANK
	.align		4
        /*0b58*/ 	.byte	0x04, 0x0a
        /*0b5a*/ 	.short	(.L_56 - .L_55)
	.align		4
.L_55:
        /*0b5c*/ 	.word	index@(.nv.constant0._ZN7cutlass13device_kernelINS_4gemm6kernel13GemmUniversalIN4cute5tupleIJiiiiEEENS1_10collective13CollectiveMmaINS1_35MainloopSm100TmaUmmaWarpSpecializedILi10ELi2ELi4ENS5_IJNS4_1CILi1EEESB_SB_EEEEENS5_IJNSA_ILi64EEENSA_ILi256EEESE_EEEaNS5_IJlSB_lEEEaSH_NS4_8TiledMMAINS4_8MMA_AtomIJNS4_15SM100_MMA_S8_SSIaaiLi64ELi256ELNS4_4UMMA5MajorE0ELSM_0ELNSL_8SaturateE0EEEEEENS4_6LayoutISC_NS5_IJNSA_ILi0EEESR_SR_EEEEENS5_IJNS4_10UnderscoreESU_SU_EEEEENS4_13SM90_TMA_LOADENS4_14ComposedLayoutINS4_7SwizzleILi2ELi4ELi3EEENS4_18smem_ptr_flag_bitsILi8EEENSQ_INS5_IJNSA_ILi8EEESE_EEENS5_IJSE_SB_EEEEEEEvNS4_8identityESX_S17_vS18_EENS_8epilogue10collective18CollectiveEpilogueINS1A_23Sm100TmaWarpSpecializedILi4ELi2ELi32ELb0ELb0EEEJSG_NS5_IJNSQ_ISE_SB_EES1F_EEEaSH_aSH_NS1A_6fusion15FusionCallbacksIS1E_NS1H_17LinearCombinationIaiaiLNS_15FloatRoundStyleE2EEESG_S1G_JEEENS4_5SM1004TMEM4LOAD26SM100_TMEM_LOAD_16dp32b32xESX_S17_NS4_39AutoVectorizingCopyWithAssumedAlignmentILi128EEENS4_14SM90_TMA_STOREES17_S1S_S1S_EEEvvEEEEvNT_6ParamsE)
        /*0b60*/ 	.short	0x0380
        /*0b62*/ 	.short	0x0800


	//----- nvinfo : EIATTR_SW_WAR
	.align		4
.L_56:
        /*0b64*/ 	.byte	0x04, 0x36
        /*0b66*/ 	.short	(.L_58 - .L_57)
.L_57:
        /*0b68*/ 	.word	0x00000008
.L_58:


//--------------------- .nv.callgraph             --------------------------
	.section	.nv.callgraph,"",@"SHT_CUDA_CALLGRAPH"
	.align	4
	.sectionentsize	8
	.align		4
        /*0000*/ 	.word	0x00000000
	.align		4
        /*0004*/ 	.word	0xffffffff
	.align		4
        /*0008*/ 	.word	index@(_ZN7cutlass13device_kernelINS_4gemm6kernel13GemmUniversalIN4cute5tupleIJiiiiEEENS1_10collective13CollectiveMmaINS1_35MainloopSm100TmaUmmaWarpSpecializedILi10ELi2ELi4ENS5_IJNS4_1CILi1EEESB_SB_EEEEENS5_IJNSA_ILi64EEENSA_ILi256EEESE_EEEaNS5_IJlSB_lEEEaSH_NS4_8TiledMMAINS4_8MMA_AtomIJNS4_15SM100_MMA_S8_SSIaaiLi64ELi256ELNS4_4UMMA5MajorE0ELSM_0ELNSL_8SaturateE0EEEEEENS4_6LayoutISC_NS5_IJNSA_ILi0EEESR_SR_EEEEENS5_IJNS4_10UnderscoreESU_SU_EEEEENS4_13SM90_TMA_LOADENS4_14ComposedLayoutINS4_7SwizzleILi2ELi4ELi3EEENS4_18smem_ptr_flag_bitsILi8EEENSQ_INS5_IJNSA_ILi8EEESE_EEENS5_IJSE_SB_EEEEEEEvNS4_8identityESX_S17_vS18_EENS_8epilogue10collective18CollectiveEpilogueINS1A_23Sm100TmaWarpSpecializedILi4ELi2ELi32ELb0ELb0EEEJSG_NS5_IJNSQ_ISE_SB_EES1F_EEEaSH_aSH_NS1A_6fusion15FusionCallbacksIS1E_NS1H_17LinearCombinationIaiaiLNS_15FloatRoundStyleE2EEESG_S1G_JEEENS4_5SM1004TMEM4LOAD26SM100_TMEM_LOAD_16dp32b32xESX_S17_NS4_39AutoVectorizingCopyWithAssumedAlignmentILi128EEENS4_14SM90_TMA_STOREES17_S1S_S1S_EEEvvEEEEvNT_6ParamsE)
	.align		4
        /*000c*/ 	.word	index@(__assertfail)
	.align		4
        /*0010*/ 	.word	0x00000000
	.align		4
        /*0014*/ 	.word	0xfffffffe
	.align		4
        /*0018*/ 	.word	0x00000000
	.align		4
        /*001c*/ 	.word	0xfffffffd
	.align		4
        /*0020*/ 	.word	0x00000000
	.align		4
        /*0024*/ 	.word	0xfffffffc


//--------------------- .nv.constant4             --------------------------
	.section	.nv.constant4,"a",@progbits
	.align	8
	.align		8
.nv.constant4:
        /*0000*/ 	.dword	__assertfail
	.align		8
        /*0008*/ 	.dword	__unnamed_1
	.align		8
        /*0010*/ 	.dword	__unnamed_2
	.align		8
        /*0018*/ 	.dword	__unnamed_3
	.align		8
        /*0020*/ 	.dword	_ZN39_INTERNAL_1d726021_4_k_cu_795c0e89_98304cuda3std3__45__cpo5beginE
	.align		8
        /*0028*/ 	.dword	_ZN39_INTERNAL_1d726021_4_k_cu_795c0e89_98304cuda3std3__45__cpo3endE
	.align		8
        /*0030*/ 	.dword	_ZN39_INTERNAL_1d726021_4_k_cu_795c0e89_98304cuda3std3__45__cpo6cbeginE
	.align		8
        /*0038*/ 	.dword	_ZN39_INTERNAL_1d726021_4_k_cu_795c0e89_98304cuda3std3__45__cpo4cendE
	.align		8
        /*0040*/ 	.dword	_ZN39_INTERNAL_1d726021_4_k_cu_795c0e89_98304cuda3std3__441_GLOBAL__N__1d726021_4_k_cu_795c0e89_98306ignoreE
	.align		8
        /*0048*/ 	.dword	_ZN39_INTERNAL_1d726021_4_k_cu_795c0e89_98304cuda3std3__419piecewise_constructE
	.align		8
        /*0050*/ 	.dword	_ZN39_INTERNAL_1d726021_4_k_cu_795c0e89_98304cuda3std3__48in_placeE
	.align		8
        /*0058*/ 	.dword	_ZN39_INTERNAL_1d726021_4_k_cu_795c0e89_98304cuda3std6ranges3__45__cpo4swapE
	.align		8
        /*0060*/ 	.dword	_ZN39_INTERNAL_1d726021_4_k_cu_795c0e89_98304cuda3std6ranges3__45__cpo9iter_moveE
	.align		8
        /*0068*/ 	.dword	_ZN39_INTERNAL_1d726021_4_k_cu_795c0e89_98304cute7productE
	.align		8
        /*0070*/ 	.dword	_ZN39_INTERNAL_1d726021_4_k_cu_795c0e89_98304cute1_E
	.align		8
        /*0078*/ 	.dword	$str$25
	.align		8
        /*0080*/ 	.dword	$str$26
	.align		8
        /*0088*/ 	.dword	$str$27
	.align		8
        /*0090*/ 	.dword	$str$28


//--------------------- .text._ZN7cutlass13device_kernelINS_4gemm6kernel13GemmUniversalIN4cute5tupleIJiiiiEEENS1_10collective13CollectiveMmaINS1_35MainloopSm100TmaUmmaWarpSpecializedILi10ELi2ELi4ENS5_IJNS4_1CILi1EEESB_SB_EEEEENS5_IJNSA_ILi64EEENSA_ILi256EEESE_EEEaNS5_IJlSB_lEEEaSH_NS4_8TiledMMAINS4_8MMA_AtomIJNS4_15SM100_MMA_S8_SSIaaiLi64ELi256ELNS4_4UMMA5MajorE0ELSM_0ELNSL_8SaturateE0EEEEEENS4_6LayoutISC_NS5_IJNSA_ILi0EEESR_SR_EEEEENS5_IJNS4_10UnderscoreESU_SU_EEEEENS4_13SM90_TMA_LOADENS4_14ComposedLayoutINS4_7SwizzleILi2ELi4ELi3EEENS4_18smem_ptr_flag_bitsILi8EEENSQ_INS5_IJNSA_ILi8EEESE_EEENS5_IJSE_SB_EEEEEEEvNS4_8identityESX_S17_vS18_EENS_8epilogue10collective18CollectiveEpilogueINS1A_23Sm100TmaWarpSpecializedILi4ELi2ELi32ELb0ELb0EEEJSG_NS5_IJNSQ_ISE_SB_EES1F_EEEaSH_aSH_NS1A_6fusion15FusionCallbacksIS1E_NS1H_17LinearCombinationIaiaiLNS_15FloatRoundStyleE2EEESG_S1G_JEEENS4_5SM1004TMEM4LOAD26SM100_TMEM_LOAD_16dp32b32xESX_S17_NS4_39AutoVectorizingCopyWithAssumedAlignmentILi128EEENS4_14SM90_TMA_STOREES17_S1S_S1S_EEEvvEEEEvNT_6ParamsE --------------------------
	.section	.text._ZN7cutlass13device_kernelINS_4gemm6kernel13GemmUniversalIN4cute5tupleIJiiiiEEENS1_10collective13CollectiveMmaINS1_35MainloopSm100TmaUmmaWarpSpecializedILi10ELi2ELi4ENS5_IJNS4_1CILi1EEESB_SB_EEEEENS5_IJNSA_ILi64EEENSA_ILi256EEESE_EEEaNS5_IJlSB_lEEEaSH_NS4_8TiledMMAINS4_8MMA_AtomIJNS4_15SM100_MMA_S8_SSIaaiLi64ELi256ELNS4_4UMMA5MajorE0ELSM_0ELNSL_8SaturateE0EEEEEENS4_6LayoutISC_NS5_IJNSA_ILi0EEESR_SR_EEEEENS5_IJNS4_10UnderscoreESU_SU_EEEEENS4_13SM90_TMA_LOADENS4_14ComposedLayoutINS4_7SwizzleILi2ELi4ELi3EEENS4_18smem_ptr_flag_bitsILi8EEENSQ_INS5_IJNSA_ILi8EEESE_EEENS5_IJSE_SB_EEEEEEEvNS4_8identityESX_S17_vS18_EENS_8epilogue10collective18CollectiveEpilogueINS1A_23Sm100TmaWarpSpecializedILi4ELi2ELi32ELb0ELb0EEEJSG_NS5_IJNSQ_ISE_SB_EES1F_EEEaSH_aSH_NS1A_6fusion15FusionCallbacksIS1E_NS1H_17LinearCombinationIaiaiLNS_15FloatRoundStyleE2EEESG_S1G_JEEENS4_5SM1004TMEM4LOAD26SM100_TMEM_LOAD_16dp32b32xESX_S17_NS4_39AutoVectorizingCopyWithAssumedAlignmentILi128EEENS4_14SM90_TMA_STOREES17_S1S_S1S_EEEvvEEEEvNT_6ParamsE,"ax",@progbits
	.align	128
.text._ZN7cutlass13device_kernelINS_4gemm6kernel13GemmUniversalIN4cute5tupleIJiiiiEEENS1_10collective13CollectiveMmaINS1_35MainloopSm100TmaUmmaWarpSpecializedILi10ELi2ELi4ENS5_IJNS4_1CILi1EEESB_SB_EEEEENS5_IJNSA_ILi64EEENSA_ILi256EEESE_EEEaNS5_IJlSB_lEEEaSH_NS4_8TiledMMAINS4_8MMA_AtomIJNS4_15SM100_MMA_S8_SSIaaiLi64ELi256ELNS4_4UMMA5MajorE0ELSM_0ELNSL_8SaturateE0EEEEEENS4_6LayoutISC_NS5_IJNSA_ILi0EEESR_SR_EEEEENS5_IJNS4_10UnderscoreESU_SU_EEEEENS4_13SM90_TMA_LOADENS4_14ComposedLayoutINS4_7SwizzleILi2ELi4ELi3EEENS4_18smem_ptr_flag_bitsILi8EEENSQ_INS5_IJNSA_ILi8EEESE_EEENS5_IJSE_SB_EEEEEEEvNS4_8identityESX_S17_vS18_EENS_8epilogue10collective18CollectiveEpilogueINS1A_23Sm100TmaWarpSpecializedILi4ELi2ELi32ELb0ELb0EEEJSG_NS5_IJNSQ_ISE_SB_EES1F_EEEaSH_aSH_NS1A_6fusion15FusionCallbacksIS1E_NS1H_17LinearCombinationIaiaiLNS_15FloatRoundStyleE2EEESG_S1G_JEEENS4_5SM1004TMEM4LOAD26SM100_TMEM_LOAD_16dp32b32xESX_S17_NS4_39AutoVectorizingCopyWithAssumedAlignmentILi128EEENS4_14SM90_TMA_STOREES17_S1S_S1S_EEEvvEEEEvNT_6ParamsE:
        .type           _ZN7cutlass13device_kernelINS_4gemm6kernel13GemmUniversalIN4cute5tupleIJiiiiEEENS1_10collective13CollectiveMmaINS1_35MainloopSm100TmaUmmaWarpSpecializedILi10ELi2ELi4ENS5_IJNS4_1CILi1EEESB_SB_EEEEENS5_IJNSA_ILi64EEENSA_ILi256EEESE_EEEaNS5_IJlSB_lEEEaSH_NS4_8TiledMMAINS4_8MMA_AtomIJNS4_15SM100_MMA_S8_SSIaaiLi64ELi256ELNS4_4UMMA5MajorE0ELSM_0ELNSL_8SaturateE0EEEEEENS4_6LayoutISC_NS5_IJNSA_ILi0EEESR_SR_EEEEENS5_IJNS4_10UnderscoreESU_SU_EEEEENS4_13SM90_TMA_LOADENS4_14ComposedLayoutINS4_7SwizzleILi2ELi4ELi3EEENS4_18smem_ptr_flag_bitsILi8EEENSQ_INS5_IJNSA_ILi8EEESE_EEENS5_IJSE_SB_EEEEEEEvNS4_8identityESX_S17_vS18_EENS_8epilogue10collective18CollectiveEpilogueINS1A_23Sm100TmaWarpSpecializedILi4ELi2ELi32ELb0ELb0EEEJSG_NS5_IJNSQ_ISE_SB_EES1F_EEEaSH_aSH_NS1A_6fusion15FusionCallbacksIS1E_NS1H_17LinearCombinationIaiaiLNS_15FloatRoundStyleE2EEESG_S1G_JEEENS4_5SM1004TMEM4LOAD26SM100_TMEM_LOAD_16dp32b32xESX_S17_NS4_39AutoVectorizingCopyWithAssumedAlignmentILi128EEENS4_14SM90_TMA_STOREES17_S1S_S1S_EEEvvEEEEvNT_6ParamsE,@function
        .size           _ZN7cutlass13device_kernelINS_4gemm6kernel13GemmUniversalIN4cute5tupleIJiiiiEEENS1_10collective13CollectiveMmaINS1_35MainloopSm100TmaUmmaWarpSpecializedILi10ELi2ELi4ENS5_IJNS4_1CILi1EEESB_SB_EEEEENS5_IJNSA_ILi64EEENSA_ILi256EEESE_EEEaNS5_IJlSB_lEEEaSH_NS4_8TiledMMAINS4_8MMA_AtomIJNS4_15SM100_MMA_S8_SSIaaiLi64ELi256ELNS4_4UMMA5MajorE0ELSM_0ELNSL_8SaturateE0EEEEEENS4_6LayoutISC_NS5_IJNSA_ILi0EEESR_SR_EEEEENS5_IJNS4_10UnderscoreESU_SU_EEEEENS4_13SM90_TMA_LOADENS4_14ComposedLayoutINS4_7SwizzleILi2ELi4ELi3EEENS4_18smem_ptr_flag_bitsILi8EEENSQ_INS5_IJNSA_ILi8EEESE_EEENS5_IJSE_SB_EEEEEEEvNS4_8identityESX_S17_vS18_EENS_8epilogue10collective18CollectiveEpilogueINS1A_23Sm100TmaWarpSpecializedILi4ELi2ELi32ELb0ELb0EEEJSG_NS5_IJNSQ_ISE_SB_EES1F_EEEaSH_aSH_NS1A_6fusion15FusionCallbacksIS1E_NS1H_17LinearCombinationIaiaiLNS_15FloatRoundStyleE2EEESG_S1G_JEEENS4_5SM1004TMEM4LOAD26SM100_TMEM_LOAD_16dp32b32xESX_S17_NS4_39AutoVectorizingCopyWithAssumedAlignmentILi128EEENS4_14SM90_TMA_STOREES17_S1S_S1S_EEEvvEEEEvNT_6ParamsE,(.L_x_189 - _ZN7cutlass13device_kernelINS_4gemm6kernel13GemmUniversalIN4cute5tupleIJiiiiEEENS1_10collective13CollectiveMmaINS1_35MainloopSm100TmaUmmaWarpSpecializedILi10ELi2ELi4ENS5_IJNS4_1CILi1EEESB_SB_EEEEENS5_IJNSA_ILi64EEENSA_ILi256EEESE_EEEaNS5_IJlSB_lEEEaSH_NS4_8TiledMMAINS4_8MMA_AtomIJNS4_15SM100_MMA_S8_SSIaaiLi64ELi256ELNS4_4UMMA5MajorE0ELSM_0ELNSL_8SaturateE0EEEEEENS4_6LayoutISC_NS5_IJNSA_ILi0EEESR_SR_EEEEENS5_IJNS4_10UnderscoreESU_SU_EEEEENS4_13SM90_TMA_LOADENS4_14ComposedLayoutINS4_7SwizzleILi2ELi4ELi3EEENS4_18smem_ptr_flag_bitsILi8EEENSQ_INS5_IJNSA_ILi8EEESE_EEENS5_IJSE_SB_EEEEEEEvNS4_8identityESX_S17_vS18_EENS_8epilogue10collective18CollectiveEpilogueINS1A_23Sm100TmaWarpSpecializedILi4ELi2ELi32ELb0ELb0EEEJSG_NS5_IJNSQ_ISE_SB_EES1F_EEEaSH_aSH_NS1A_6fusion15FusionCallbacksIS1E_NS1H_17LinearCombinationIaiaiLNS_15FloatRoundStyleE2EEESG_S1G_JEEENS4_5SM1004TMEM4LOAD26SM100_TMEM_LOAD_16dp32b32xESX_S17_NS4_39AutoVectorizingCopyWithAssumedAlignmentILi128EEENS4_14SM90_TMA_STOREES17_S1S_S1S_EEEvvEEEEvNT_6ParamsE)
        .other          _ZN7cutlass13device_kernelINS_4gemm6kernel13GemmUniversalIN4cute5tupleIJiiiiEEENS1_10collective13CollectiveMmaINS1_35MainloopSm100TmaUmmaWarpSpecializedILi10ELi2ELi4ENS5_IJNS4_1CILi1EEESB_SB_EEEEENS5_IJNSA_ILi64EEENSA_ILi256EEESE_EEEaNS5_IJlSB_lEEEaSH_NS4_8TiledMMAINS4_8MMA_AtomIJNS4_15SM100_MMA_S8_SSIaaiLi64ELi256ELNS4_4UMMA5MajorE0ELSM_0ELNSL_8SaturateE0EEEEEENS4_6LayoutISC_NS5_IJNSA_ILi0EEESR_SR_EEEEENS5_IJNS4_10UnderscoreESU_SU_EEEEENS4_13SM90_TMA_LOADENS4_14ComposedLayoutINS4_7SwizzleILi2ELi4ELi3EEENS4_18smem_ptr_flag_bitsILi8EEENSQ_INS5_IJNSA_ILi8EEESE_EEENS5_IJSE_SB_EEEEEEEvNS4_8identityESX_S17_vS18_EENS_8epilogue10collective18CollectiveEpilogueINS1A_23Sm100TmaWarpSpecializedILi4ELi2ELi32ELb0ELb0EEEJSG_NS5_IJNSQ_ISE_SB_EES1F_EEEaSH_aSH_NS1A_6fusion15FusionCallbacksIS1E_NS1H_17LinearCombinationIaiaiLNS_15FloatRoundStyleE2EEESG_S1G_JEEENS4_5SM1004TMEM4LOAD26SM100_TMEM_LOAD_16dp32b32xESX_S17_NS4_39AutoVectorizingCopyWithAssumedAlignmentILi128EEENS4_14SM90_TMA_STOREES17_S1S_S1S_EEEvvEEEEvNT_6ParamsE,@"STO_CUDA_ENTRY STV_DEFAULT"
_ZN7cutlass13device_kernelINS_4gemm6kernel13GemmUniversalIN4cute5tupleIJiiiiEEENS1_10collective13CollectiveMmaINS1_35MainloopSm100TmaUmmaWarpSpecializedILi10ELi2ELi4ENS5_IJNS4_1CILi1EEESB_SB_EEEEENS5_IJNSA_ILi64EEENSA_ILi256EEESE_EEEaNS5_IJlSB_lEEEaSH_NS4_8TiledMMAINS4_8MMA_AtomIJNS4_15SM100_MMA_S8_SSIaaiLi64ELi256ELNS4_4UMMA5MajorE0ELSM_0ELNSL_8SaturateE0EEEEEENS4_6LayoutISC_NS5_IJNSA_ILi0EEESR_SR_EEEEENS5_IJNS4_10UnderscoreESU_SU_EEEEENS4_13SM90_TMA_LOADENS4_14ComposedLayoutINS4_7SwizzleILi2ELi4ELi3EEENS4_18smem_ptr_flag_bitsILi8EEENSQ_INS5_IJNSA_ILi8EEESE_EEENS5_IJSE_SB_EEEEEEEvNS4_8identityESX_S17_vS18_EENS_8epilogue10collective18CollectiveEpilogueINS1A_23Sm100TmaWarpSpecializedILi4ELi2ELi32ELb0ELb0EEEJSG_NS5_IJNSQ_ISE_SB_EES1F_EEEaSH_aSH_NS1A_6fusion15FusionCallbacksIS1E_NS1H_17LinearCombinationIaiaiLNS_15FloatRoundStyleE2EEESG_S1G_JEEENS4_5SM1004TMEM4LOAD26SM100_TMEM_LOAD_16dp32b32xESX_S17_NS4_39AutoVectorizingCopyWithAssumedAlignmentILi128EEENS4_14SM90_TMA_STOREES17_S1S_S1S_EEEvvEEEEvNT_6ParamsE:
[----:B------:R-:W1:Y:S01]  /*0000*/  LDC R1, c[0x0][0x37c] ;  /* 0x0000df00ff017b82 */ /* 0x000e620000000800 */
[----:B------:R-:W2:Y:S01]  /*0010*/  S2R R103, SR_TID.X ;  /* 0x0000000000677919 */ /* 0x000ea20000002100 */
[----:B------:R-:W3:Y:S01]  /*0020*/  LDCU.64 UR4, c[0x0][0x890] ;  /* 0x00011200ff0477ac */ /* 0x000ee20008000a00 */
[----:B------:R-:W-:Y:S02]  /*0030*/  PRMT R91, RZ, 0x7610, R91 ;  /* 0x00007610ff5b7816 */ /* 0x000fe4000000005b */
[----:B------:R-:W-:Y:S01]  /*0040*/  ELECT P5, URZ, PT ;  /* 0x0000000000ff782f */ /* 0x000fe200038a0000 */
[----:B------:R-:W4:Y:S01]  /*0050*/  LDCU.64 UR46, c[0x0][0x358] ;  /* 0x00006b00ff2e77ac */ /* 0x000f220008000a00 */
[----:B---3--:R-:W-:-:S04]  /*0060*/  UISETP.NE.U32.AND UP0, UPT, UR4, URZ, UPT ;  /* 0x000000ff0400728c */ /* 0x008fc8000bf05070 */
[----:B------:R-:W-:Y:S01]  /*0070*/  UISETP.NE.AND.EX UP0, UPT, UR5, URZ, UPT, UP0 ;  /* 0x000000ff0500728c */ /* 0x000fe2000bf05300 */
[----:B--2---:R-:W-:-:S05]  /*0080*/  SHF.R.U32.HI R96, RZ, 0x5, R103 ;  /* 0x00000005ff607819 */ /* 0x004fca0000011667 */
[----:B------:R-:W2:Y:S02]  /*0090*/  SHFL.IDX PT, R0, R96, RZ, 0x1f ;  /* 0x00001fff60007589 */ /* 0x000ea400000e0000 */
[----:B--2---:R-:W-:Y:S01]  /*00a0*/  R2UR UR8, R0 ;  /* 0x00000000000872ca */ /* 0x004fe200000e0000 */
[----:B-1--4-:R-:W-:-:S14]  /*00b0*/  BRA.U UP0, `(.L_x_0) ;  /* 0x00000001002c7547 */ /* 0x012fdc000b800000 */
[----:B------:R-:W1:Y:S02]  /*00c0*/  LDCU.64 UR6, c[0x0][0x888] ;  /* 0x00011100ff0677ac */ /* 0x000e640008000a00 */
[----:B-1----:R-:W-:-:S04]  /*00d0*/  UISETP.NE.U32.AND UP0, UPT, UR6, URZ, UPT ;  /* 0x000000ff0600728c */ /* 0x002fc8000bf05070 */
[----:B------:R-:W-:-:S09]  /*00e0*/  UISETP.NE.AND.EX UP0, UPT, UR7, URZ, UPT, UP0 ;  /* 0x000000ff0700728c */ /* 0x000fd2000bf05300 */
[----:B------:R-:W-:Y:S05]  /*00f0*/  BRA.U !UP0, `(.L_x_1) ;  /* 0x0000000108107547 */ /* 0x000fea000b800000 */
[----:B------:R-:W1:Y:S02]  /*0100*/  LDC.64 R50, c[0x0][0x888] ;  /* 0x00022200ff327b82 */ /* 0x000e640000000a00 */
[----:B-1----:R1:W5:Y:S01]  /*0110*/  LDG.E R50, desc[UR46][R50.64] ;  /* 0x0000002e32327981 */ /* 0x002362000c1e1900 */
[----:B------:R-:W-:Y:S01]  /*0120*/  HFMA2 R91, -RZ, RZ, 0, 5.9604644775390625e-08 ;  /* 0x00000001ff5b7431 */ /* 0x000fe200000001ff */
[----:B------:R-:W-:Y:S05]  /*0130*/  BRA `(.L_x_0) ;  /* 0x00000000000c7947 */ /* 0x000fea0003800000 */
.L_x_1:
[----:B------:R-:W1:Y:S01]  /*0140*/  LDCU UR6, c[0x0][0x880] ;  /* 0x00011000ff0677ac */ /* 0x000e620008000800 */
[----:B------:R-:W-:Y:S01]  /*0150*/  HFMA2 R91, -RZ, RZ, 0, 5.9604644775390625e-08 ;  /* 0x00000001ff5b7431 */ /* 0x000fe200000001ff */
[----:B-1----:R-:W-:-:S07]  /*0160*/  MOV R50, UR6 ;  /* 0x0000000600327c02 */ /* 0x002fce0008000f00 */
.L_x_0:
[----:B------:R-:W2:Y:S02]  /*0170*/  LDCU.64 UR6, c[0x0][0x8b0] ;  /* 0x00011600ff0677ac */ /* 0x000ea40008000a00 */
[----:B--2---:R-:W-:-:S04]  /*0180*/  UISETP.NE.U32.AND UP0, UPT, UR6, URZ, UPT ;  /* 0x000000ff0600728c */ /* 0x004fc8000bf05070 */
[----:B------:R-:W-:-:S09]  /*0190*/  UISETP.NE.AND.EX UP0, UPT, UR7, URZ, UPT, UP0 ;  /* 0x000000ff0700728c */ /* 0x000fd2000bf05300 */
[----:B------:R-:W-:Y:S05]  /*01a0*/  BRA.U UP0, `(.L_x_2) ;  /* 0x0000000100247547 */ /* 0x000fea000b800000 */
[----:B------:R-:W2:Y:S02]  /*01b0*/  LDCU.64 UR6, c[0x0][0x8a8] ;  /* 0x00011500ff0677ac */ /* 0x000ea40008000a00 */
[----:B--2---:R-:W-:-:S04]  /*01c0*/  UISETP.NE.U32.AND UP0, UPT, UR6, URZ, UPT ;  /* 0x000000ff0600728c */ /* 0x004fc8000bf05070 */
[----:B------:R-:W-:-:S09]  /*01d0*/  UISETP.NE.AND.EX UP0, UPT, UR7, URZ, UPT, UP0 ;  /* 0x000000ff0700728c */ /* 0x000fd2000bf05300 */
[----:B------:R-:W-:Y:S05]  /*01e0*/  BRA.U !UP0, `(.L_x_3) ;  /* 0x00000001080c7547 */ /* 0x000fea000b800000 */
[----:B------:R-:W2:Y:S02]  /*01f0*/  LDC.64 R2, c[0x0][0x8a8] ;  /* 0x00022a00ff027b82 */ /* 0x000ea40000000a00 */
[----:B--2---:R2:W5:Y:S01]  /*0200*/  LDG.E R47, desc[UR46][R2.64] ;  /* 0x0000002e022f7981 */ /* 0x004562000c1e1900 */
[----:B------:R-:W-:Y:S05]  /*0210*/  BRA `(.L_x_2) ;  /* 0x0000000000087947 */ /* 0x000fea0003800000 */
.L_x_3:
[----:B------:R-:W2:Y:S02]  /*0220*/  LDCU UR6, c[0x0][0x8a0] ;  /* 0x00011400ff0677ac */ /* 0x000ea40008000800 */
[----:B--2---:R-:W-:Y:S02]  /*0230*/  MOV R47, UR6 ;  /* 0x00000006002f7c02 */ /* 0x004fe40008000f00 */
.L_x_2:
[----:B------:R-:W-:Y:S01]  /*0240*/  IMAD.U32 R0, RZ, RZ, UR8 ;  /* 0x00000008ff007e24 */ /* 0x000fe2000f8e00ff */
[----:B------:R-:W-:Y:S04]  /*0250*/  BSSY.RECONVERGENT B0, `(.L_x_4) ;  /* 0x000000c000007945 */ /* 0x000fe80003800200 */
[C---:B------:R-:W-:Y:S02]  /*0260*/  ISETP.NE.OR P1, PT, R0.reuse, 0x1, !P5 ;  /* 0x000000010000780c */ /* 0x040fe40006f25670 */
[----:B------:R-:W-:-:S11]  /*0270*/  ISETP.NE.OR P0, PT, R0, 0x3, !P5 ;  /* 0x000000030000780c */ /* 0x000fd60006f05670 */
[----:B------:R-:W-:Y:S05]  /*0280*/  @P1 BRA `(.L_x_5) ;  /* 0x0000000000201947 */ /* 0x000fea0003800000 */
[----:B------:R-:W3:Y:S02]  /*0290*/  LDCU.64 UR6, c[0x0][0x348] ;  /* 0x00006900ff0677ac */ /* 0x000ee40008000a00 */
[----:B---3--:R-:W-:Y:S02]  /*02a0*/  UIADD3 UR10, UP1, UPT, UR6, 0x80, URZ ;  /* 0x00000080060a7890 */ /* 0x008fe4000ff3e0ff */
[----:B------:R-:W-:Y:S02]  /*02b0*/  UIADD3 UR6, UP0, UPT, UR6, 0x180, URZ ;  /* 0x0000018006067890 */ /* 0x000fe4000ff1e0ff */
[----:B------:R-:W-:Y:S02]  /*02c0*/  UIADD3.X UR11, UPT, UPT, URZ, UR7, URZ, UP1, !UPT ;  /* 0x00000007ff0b7290 */ /* 0x000fe40008ffe4ff */
[----:B------:R-:W-:-:S07]  /*02d0*/  UIADD3.X UR7, UPT, UPT, URZ, UR7, URZ, UP0, !UPT ;  /* 0x00000007ff077290 */ /* 0x000fce00087fe4ff */
[----:B------:R3:W-:Y:S02]  /*02e0*/  UTMACCTL.PF [UR10] ;  /* 0x000000000a0079b9 */ /* 0x0007e40008040000 */
[----:B------:R3:W-:Y:S02]  /*02f0*/  UTMACCTL.PF [UR6] ;  /* 0x00000000060079b9 */ /* 0x0007e40008040000 */
[----:B---3--:R-:W-:Y:S01]  /*0300*/  NOP ;  /* 0x0000000000007918 */ /* 0x008fe20000000000 */
.L_x_5:
[----:B------:R-:W-:Y:S05]  /*0310*/  BSYNC.RECONVERGENT B0 ;  /* 0x0000000000007941 */ /* 0x000fea0003800200 */
.L_x_4:
[----:B------:R-:W-:Y:S04]  /*0320*/  BSSY.RECONVERGENT B0, `(.L_x_6) ;  /* 0x000000a000007945 */ /* 0x000fe80003800200 */
        /* <DEDUP_REMOVED lines=9> */
.L_x_7:
[----:B------:R-:W-:Y:S05]  /*03c0*/  BSYNC.RECONVERGENT B0 ;  /* 0x0000000000007941 */ /* 0x000fea0003800200 */
.L_x_6:
[----:B------:R-:W3:Y:S01]  /*03d0*/  LDCU.64 UR6, c[0x0][0x888] ;  /* 0x00011100ff0677ac */ /* 0x000ee20008000a00 */
[----:B------:R-:W-:Y:S02]  /*03e0*/  UISETP.EQ.U32.AND UP1, UPT, UR4, URZ, UPT ;  /* 0x000000ff0400728c */ /* 0x000fe4000bf22070 */
[----:B------:R-:W-:Y:S02]  /*03f0*/  UPLOP3.LUT UP2, UPT, UPT, UPT, UPT, 0x80, 0x8 ;  /* 0x000000000008789c */ /* 0x000fe40003f4f070 */
[----:B---3--:R-:W-:-:S04]  /*0400*/  UISETP.NE.U32.AND UP0, UPT, UR6, URZ, UPT ;  /* 0x000000ff0600728c */ /* 0x008fc8000bf05070 */
[----:B------:R-:W-:-:S04]  /*0410*/  UISETP.NE.AND.EX UP0, UPT, UR7, URZ, UPT, UP0 ;  /* 0x000000ff0700728c */ /* 0x000fc8000bf05300 */
[----:B------:R-:W-:-:S04]  /*0420*/  UISETP.EQ.OR.EX UP3, UPT, UR5, URZ, !UP0, UP1 ;  /* 0x000000ff0500728c */ /* 0x000fc8000c762710 */
[----:B------:R-:W-:-:S05]  /*0430*/  UP2UR UR50, UPR, URZ, 0x8 ;  /* 0x00000008ff327883 */ /* 0x000fca0008000000 */
[----:B------:R-:W-:Y:S07]  /*0440*/  BRA.U !UP3, `(.L_x_8) ;  /* 0x000000010b207547 */ /* 0x000fee000b800000 */
[----:B-----5:R-:W-:Y:S01]  /*0450*/  R2UR UR6, R50 ;  /* 0x00000000320672ca */ /* 0x020fe200000e0000 */
[----:B------:R-:W-:Y:S02]  /*0460*/  UISETP.NE.U32.AND UP2, UPT, UR4, URZ, UPT ;  /* 0x000000ff0400728c */ /* 0x000fe4000bf45070 */
[----:B------:R-:W-:Y:S02]  /*0470*/  USEL UR4, URZ, 0xffffffff, UP0 ;  /* 0xffffffffff047887 */ /* 0x000fe40008000000 */
[----:B------:R-:W-:-:S08]  /*0480*/  UISETP.NE.AND.EX UP2, UPT, UR5, URZ, UPT, UP2 ;  /* 0x000000ff0500728c */ /* 0x000fd0000bf45320 */
[----:B------:R-:W-:-:S04]  /*0490*/  UISETP.NE.AND UP1, UPT, UR6, URZ, UPT ;  /* 0x000000ff0600728c */ /* 0x000fc8000bf25270 */
[----:B------:R-:W-:-:S04]  /*04a0*/  @!UP2 USEL UR4, URZ, 0xffffffff, UP1 ;  /* 0xffffffffff04a887 */ /* 0x000fc80008800000 */
[----:B------:R-:W-:-:S04]  /*04b0*/  ULOP3.LUT UR4, UR4, 0x1, URZ, 0xc0, !UPT ;  /* 0x0000000104047892 */ /* 0x000fc8000f8ec0ff */
[----:B------:R-:W-:-:S11]  /*04c0*/  UISETP.NE.U32.AND UP2, UPT, UR4, 0x1, UPT ;  /* 0x000000010400788c */ /* 0x000fd6000bf45070 */
.L_x_8:
[----:B--2---:R-:W2:Y:S01]  /*04d0*/  SHFL.IDX PT, R2, R96, RZ, 0x1f ;  /* 0x00001fff60027589 */ /* 0x004ea200000e0000 */
[----:B------:R-:W-:-:S04]  /*04e0*/  UISETP.NE.AND UP1, UPT, UR8, 0x2, UPT ;  /* 0x000000020800788c */ /* 0x000fc8000bf25270 */
[----:B------:R-:W-:Y:S01]  /*04f0*/  USEL UR6, URZ, 0x1, UP1 ;  /* 0x00000001ff067887 */ /* 0x000fe20008800000 */
[----:B--2---:R-:W-:-:S13]  /*0500*/  ISETP.NE.AND P0, PT, R2, RZ, PT ;  /* 0x000000ff0200720c */ /* 0x004fda0003f05270 */
[----:B------:R-:W-:Y:S05]  /*0510*/  @P0 BRA `(.L_x_9) ;  /* 0x0000000000840947 */ /* 0x000fea0003800000 */
[----:B------:R-:W-:Y:S01]  /*0520*/  ELECT P0, URZ, PT ;  /* 0x0000000000ff782f */ /* 0x000fe20003800000 */
[----:B------:R-:W-:-:S12]  /*0530*/  BSSY.RECONVERGENT B0, `(.L_x_9) ;  /* 0x000001f000007945 */ /* 0x000fd80003800200 */
[----:B------:R-:W-:Y:S05]  /*0540*/  @!P0 BRA `(.L_x_10) ;  /* 0x0000000000748947 */ /* 0x000fea0003800000 */
[----:B------:R-:W2:Y:S01]  /*0550*/  S2UR UR5, SR_CgaCtaId ;  /* 0x00000000000579c3 */ /* 0x000ea20000008800 */
[----:B------:R-:W-:Y:S01]  /*0560*/  UMOV UR7, 0x400 ;  /* 0x0000040000077882 */ /* 0x000fe20000000000 */
[----:B------:R-:W-:Y:S02]  /*0570*/  UMOV UR4, 0x1 ;  /* 0x0000000100047882 */ /* 0x000fe40000000000 */
[----:B------:R-:W-:-:S04]  /*0580*/  UIADD3 UR10, UPT, UPT, -UR4, 0x100000, URZ ;  /* 0x00100000040a7890 */ /* 0x000fc8000fffe1ff */
[----:B------:R-:W-:Y:S02]  /*0590*/  USHF.L.U32 UR11, UR10, 0xb, URZ ;  /* 0x0000000b0a0b7899 */ /* 0x000fe400080006ff */
[----:B------:R-:W-:Y:S02]  /*05a0*/  USHF.L.U32 UR10, UR10, 0x1, URZ ;  /* 0x000000010a0a7899 */ /* 0x000fe400080006ff */
[----:B--2---:R-:W-:Y:S01]  /*05b0*/  ULEA UR5, UR5, UR7, 0x18 ;  /* 0x0000000705057291 */ /* 0x004fe2000f8ec0ff */
[----:B------:R-:W2:Y:S11]  /*05c0*/  FENCE.VIEW.ASYNC.S ;  /* 0x00000000000073c6 */ /* 0x000eb60000000000 */
[----:B--2---:R2:W3:Y:S01]  /*05d0*/  SYNCS.EXCH.64 URZ, [UR5], UR10 ;  /* 0x0000000a05ff75b2 */ /* 0x0044e20008000100 */
[----:B------:R2:W4:Y:S01]  /*05e0*/  SYNCS.EXCH.64 URZ, [UR5+0x50], UR10 ;  /* 0x0000500a05ff75b2 */ /* 0x0005220008000100 */
[----:B------:R2:W1:Y:S01]  /*05f0*/  SYNCS.EXCH.64 URZ, [UR5+0x8], UR10 ;  /* 0x0000080a05ff75b2 */ /* 0x0004620008000100 */
        /* <DEDUP_REMOVED lines=16> */
[----:B------:R2:W1:Y:S02]  /*0700*/  SYNCS.EXCH.64 URZ, [UR5+0x98], UR10 ;  /* 0x0000980a05ff75b2 */ /* 0x0004640008000100 */
[----:B--2---:R-:W-:Y:S01]  /*0710*/  NOP ;  /* 0x0000000000007918 */ /* 0x004fe20000000000 */
.L_x_10:
[----:B------:R-:W-:Y:S05]  /*0720*/  BSYNC.RECONVERGENT B0 ;  /* 0x0000000000007941 */ /* 0x000fea0003800200 */
.L_x_9:
[----:B------:R-:W2:Y:S01]  /*0730*/  SHFL.IDX PT, R2, R96, RZ, 0x1f ;  /* 0x00001fff60027589 */ /* 0x000ea200000e0000 */
[----:B------:R-:W-:Y:S01]  /*0740*/  NOP ;  /* 0x0000000000007918 */ /* 0x000fe20000000000 */
[----:B--2---:R-:W-:-:S13]  /*0750*/  ISETP.NE.AND P0, PT, R2, 0x1, PT ;  /* 0x000000010200780c */ /* 0x004fda0003f05270 */
[----:B------:R-:W-:Y:S05]  /*0760*/  @P0 BRA `(.L_x_11) ;  /* 0x0000000000580947 */ /* 0x000fea0003800000 */
[----:B------:R-:W2:Y:S01]  /*0770*/  S2UR UR7, SR_CgaCtaId ;  /* 0x00000000000779c3 */ /* 0x000ea20000008800 */
[----:B------:R-:W-:Y:S01]  /*0780*/  UMOV UR9, 0x400 ;  /* 0x0000040000097882 */ /* 0x000fe20000000000 */
[----:B------:R-:W-:Y:S01]  /*0790*/  UMOV UR5, 0x20 ;  /* 0x0000002000057882 */ /* 0x000fe20000000000 */
[----:B------:R-:W-:Y:S01]  /*07a0*/  UMOV UR4, 0x80 ;  /* 0x0000008000047882 */ /* 0x000fe20000000000 */
[----:B------:R-:W-:-:S04]  /*07b0*/  UIADD3 UR10, UPT, UPT, -UR5, 0x100000, URZ ;  /* 0x00100000050a7890 */ /* 0x000fc8000fffe1ff */
[----:B------:R-:W-:Y:S02]  /*07c0*/  USHF.L.U32 UR11, UR10, 0xb, URZ ;  /* 0x0000000b0a0b7899 */ /* 0x000fe400080006ff */
[----:B------:R-:W-:Y:S02]  /*07d0*/  USHF.L.U32 UR10, UR10, 0x1, URZ ;  /* 0x000000010a0a7899 */ /* 0x000fe400080006ff */
[----:B------:R-:W-:-:S04]  /*07e0*/  UIADD3 UR4, UPT, UPT, -UR4, 0x100000, URZ ;  /* 0x0010000004047890 */ /* 0x000fc8000fffe1ff */
[----:B------:R-:W-:Y:S02]  /*07f0*/  USHF.L.U32 UR5, UR4, 0xb, URZ ;  /* 0x0000000b04057899 */ /* 0x000fe400080006ff */
[----:B------:R-:W-:Y:S01]  /*0800*/  USHF.L.U32 UR4, UR4, 0x1, URZ ;  /* 0x0000000104047899 */ /* 0x000fe200080006ff */
[----:B------:R-:W-:Y:S01]  /*0810*/  ELECT P0, URZ, PT ;  /* 0x0000000000ff782f */ /* 0x000fe20003800000 */
[----:B--2---:R-:W-:Y:S01]  /*0820*/  ULEA UR7, UR7, UR9, 0x18 ;  /* 0x0000000907077291 */ /* 0x004fe2000f8ec0ff */
[----:B------:R-:W2:Y:S11]  /*0830*/  FENCE.VIEW.ASYNC.S ;  /* 0x00000000000073c6 */ /* 0x000eb60000000000 */
[----:B--2---:R2:W1:Y:S01]  /*0840*/  SYNCS.EXCH.64 URZ, [UR7+0xa0], UR10 ;  /* 0x0000a00a07ff75b2 */ /* 0x0044620008000100 */
[----:B------:R2:W1:Y:S01]  /*0850*/  SYNCS.EXCH.64 URZ, [UR7+0xc0], UR4 ;  /* 0x0000c00407ff75b2 */ /* 0x0004620008000100 */
[----:B------:R2:W1:Y:S01]  /*0860*/  SYNCS.EXCH.64 URZ, [UR7+0xa8], UR10 ;  /* 0x0000a80a07ff75b2 */ /* 0x0004620008000100 */
[----:B------:R2:W1:Y:S01]  /*0870*/  SYNCS.EXCH.64 URZ, [UR7+0xc8], UR4 ;  /* 0x0000c80407ff75b2 */ /* 0x0004620008000100 */
[----:B------:R2:W1:Y:S01]  /*0880*/  SYNCS.EXCH.64 URZ, [UR7+0xb0], UR10 ;  /* 0x0000b00a07ff75b2 */ /* 0x0004620008000100 */
[----:B------:R2:W1:Y:S01]  /*0890*/  SYNCS.EXCH.64 URZ, [UR7+0xd0], UR4 ;  /* 0x0000d00407ff75b2 */ /* 0x0004620008000100 */
[----:B------:R2:W1:Y:S01]  /*08a0*/  SYNCS.EXCH.64 URZ, [UR7+0xb8], UR10 ;  /* 0x0000b80a07ff75b2 */ /* 0x0004620008000100 */
[----:B------:R2:W1:Y:S01]  /*08b0*/  SYNCS.EXCH.64 URZ, [UR7+0xd8], UR4 ;  /* 0x0000d80407ff75b2 */ /* 0x0004620008000100 */
[----:B------:R-:W-:Y:S01]  /*08c0*/  NOP ;  /* 0x0000000000007918 */ /* 0x000fe20000000000 */
.L_x_11:
[----:B------:R-:W3:Y:S01]  /*08d0*/  SHFL.IDX PT, R2, R96, RZ, 0x1f ;  /* 0x00001fff60027589 */ /* 0x000ee200000e0000 */
[----:B------:R-:W-:Y:S01]  /*08e0*/  NOP ;  /* 0x0000000000007918 */ /* 0x000fe20000000000 */
[----:B---3--:R-:W-:-:S13]  /*08f0*/  ISETP.NE.AND P0, PT, R2, 0x3, PT ;  /* 0x000000030200780c */ /* 0x008fda0003f05270 */
[----:B------:R-:W-:Y:S05]  /*0900*/  @P0 BRA `(.L_x_12) ;  /* 0x0000000000300947 */ /* 0x000fea0003800000 */
[----:B--2---:R-:W2:Y:S01]  /*0910*/  S2UR UR5, SR_CgaCtaId ;  /* 0x00000000000579c3 */ /* 0x004ea20000008800 */
[----:B------:R-:W-:Y:S01]  /*0920*/  UMOV UR7, 0x400 ;  /* 0x0000040000077882 */ /* 0x000fe20000000000 */
[----:B------:R-:W-:Y:S01]  /*0930*/  UMOV UR4, 0x20 ;  /* 0x0000002000047882 */ /* 0x000fe20000000000 */
[----:B------:R-:W-:Y:S01]  /*0940*/  ELECT P0, URZ, PT ;  /* 0x0000000000ff782f */ /* 0x000fe20003800000 */
[----:B------:R-:W-:-:S04]  /*0950*/  UIADD3 UR10, UPT, UPT, -UR4, 0x100000, URZ ;  /* 0x00100000040a7890 */ /* 0x000fc8000fffe1ff */
[----:B------:R-:W-:Y:S02]  /*0960*/  USHF.L.U32 UR11, UR10, 0xb, URZ ;  /* 0x0000000b0a0b7899 */ /* 0x000fe400080006ff */
[----:B------:R-:W-:Y:S02]  /*0970*/  USHF.L.U32 UR10, UR10, 0x1, URZ ;  /* 0x000000010a0a7899 */ /* 0x000fe400080006ff */
[----:B--2---:R-:W-:Y:S01]  /*0980*/  ULEA UR5, UR5, UR7, 0x18 ;  /* 0x0000000705057291 */ /* 0x004fe2000f8ec0ff */
[----:B------:R-:W2:Y:S11]  /*0990*/  FENCE.VIEW.ASYNC.S ;  /* 0x00000000000073c6 */ /* 0x000eb60000000000 */
[----:B--2---:R3:W2:Y:S01]  /*09a0*/  SYNCS.EXCH.64 URZ, [UR5+0xe0], UR10 ;  /* 0x0000e00a05ff75b2 */ /* 0x0046a20008000100 */
[----:B------:R3:W1:Y:S02]  /*09b0*/  SYNCS.EXCH.64 URZ, [UR5+0xe8], UR10 ;  /* 0x0000e80a05ff75b2 */ /* 0x0006640008000100 */
[----:B---3--:R-:W-:Y:S01]  /*09c0*/  NOP ;  /* 0x0000000000007918 */ /* 0x008fe20000000000 */
.L_x_12:
[----:B------:R-:W3:Y:S01]  /*09d0*/  SHFL.IDX PT, R2, R96, RZ, 0x1f ;  /* 0x00001fff60027589 */ /* 0x000ee200000e0000 */
[----:B------:R-:W-:Y:S01]  /*09e0*/  NOP ;  /* 0x0000000000007918 */ /* 0x000fe20000000000 */
[----:B---3--:R-:W-:-:S13]  /*09f0*/  ISETP.NE.AND P0, PT, R2, 0x4, PT ;  /* 0x000000040200780c */ /* 0x008fda0003f05270 */
[----:B------:R-:W-:Y:S05]  /*0a00*/  @P0 BRA `(.L_x_13) ;  /* 0x00000000004c0947 */ /* 0x000fea0003800000 */
[----:B--2---:R-:W2:Y:S01]  /*0a10*/  S2UR UR5, SR_CgaCtaId ;  /* 0x00000000000579c3 */ /* 0x004ea20000008800 */
[----:B------:R-:W-:Y:S01]  /*0a20*/  UMOV UR9, 0x100 ;  /* 0x0000010000097882 */ /* 0x000fe20000000000 */
[----:B------:R-:W-:Y:S01]  /*0a30*/  UMOV UR7, 0x400 ;  /* 0x0000040000077882 */ /* 0x000fe20000000000 */
[----:B------:R-:W-:Y:S01]  /*0a40*/  USEL UR9, UR9, 0xe0, UP2 ;  /* 0x000000e009097887 */ /* 0x000fe20009000000 */
[----:B------:R-:W-:Y:S01]  /*0a50*/  UMOV UR4, 0x1 ;  /* 0x0000000100047882 */ /* 0x000fe20000000000 */
[----:B------:R-:W-:Y:S01]  /*0a60*/  ELECT P0, URZ, PT ;  /* 0x0000000000ff782f */ /* 0x000fe20003800000 */
[----:B------:R-:W-:-:S04]  /*0a70*/  UIADD3 UR10, UPT, UPT, -UR4, 0x100000, URZ ;  /* 0x00100000040a7890 */ /* 0x000fc8000fffe1ff */
[----:B------:R-:W-:Y:S02]  /*0a80*/  USHF.L.U32 UR11, UR10, 0xb, URZ ;  /* 0x0000000b0a0b7899 */ /* 0x000fe400080006ff */
[----:B------:R-:W-:Y:S02]  /*0a90*/  USHF.L.U32 UR10, UR10, 0x1, URZ ;  /* 0x000000010a0a7899 */ /* 0x000fe400080006ff */
[----:B------:R-:W-:-:S04]  /*0aa0*/  UIADD3 UR12, UPT, UPT, -UR9, 0x100000, URZ ;  /* 0x00100000090c7890 */ /* 0x000fc8000fffe1ff */
[----:B------:R-:W-:Y:S02]  /*0ab0*/  USHF.L.U32 UR13, UR12, 0xb, URZ ;  /* 0x0000000b0c0d7899 */ /* 0x000fe400080006ff */
[----:B------:R-:W-:Y:S02]  /*0ac0*/  USHF.L.U32 UR12, UR12, 0x1, URZ ;  /* 0x000000010c0c7899 */ /* 0x000fe400080006ff */
[----:B--2---:R-:W-:Y:S01]  /*0ad0*/  ULEA UR5, UR5, UR7, 0x18 ;  /* 0x0000000705057291 */ /* 0x004fe2000f8ec0ff */
[----:B------:R-:W2:Y:S11]  /*0ae0*/  FENCE.VIEW.ASYNC.S ;  /* 0x00000000000073c6 */ /* 0x000eb60000000000 */
[----:B--2---:R3:W2:Y:S01]  /*0af0*/  SYNCS.EXCH.64 URZ, [UR5+0xf0], UR10 ;  /* 0x0000f00a05ff75b2 */ /* 0x0046a20008000100 */
[----:B------:R3:W1:Y:S01]  /*0b00*/  SYNCS.EXCH.64 URZ, [UR5+0x100], UR12 ;  /* 0x0001000c05ff75b2 */ /* 0x0006620008000100 */
[----:B------:R3:W1:Y:S01]  /*0b10*/  SYNCS.EXCH.64 URZ, [UR5+0xf8], UR10 ;  /* 0x0000f80a05ff75b2 */ /* 0x0006620008000100 */
[----:B------:R3:W1:Y:S02]  /*0b20*/  SYNCS.EXCH.64 URZ, [UR5+0x108], UR12 ;  /* 0x0001080c05ff75b2 */ /* 0x0006640008000100 */
[----:B---3--:R-:W-:Y:S01]  /*0b30*/  NOP ;  /* 0x0000000000007918 */ /* 0x008fe20000000000 */
.L_x_13:
[----:B------:R-:W3:Y:S01]  /*0b40*/  SHFL.IDX PT, R2, R96, RZ, 0x1f ;  /* 0x00001fff60027589 */ /* 0x000ee200000e0000 */
[----:B------:R-:W-:Y:S01]  /*0b50*/  NOP ;  /* 0x0000000000007918 */ /* 0x000fe20000000000 */
[----:B---3--:R-:W-:-:S13]  /*0b60*/  ISETP.NE.AND P0, PT, R2, 0x5, PT ;  /* 0x000000050200780c */ /* 0x008fda0003f05270 */
[----:B------:R-:W-:Y:S05]  /*0b70*/  @P0 BRA `(.L_x_14) ;  /* 0x0000000000580947 */ /* 0x000fea0003800000 */
[----:B--2---:R-:W2:Y:S01]  /*0b80*/  S2UR UR7, SR_CgaCtaId ;  /* 0x00000000000779c3 */ /* 0x004ea20000008800 */
        /* <DEDUP_REMOVED lines=12> */
[----:B--2---:R3:W2:Y:S01]  /*0c50*/  SYNCS.EXCH.64 URZ, [UR7+0x110], UR10 ;  /* 0x0001100a07ff75b2 */ /* 0x0046a20008000100 */
[----:B------:R3:W1:Y:S01]  /*0c60*/  SYNCS.EXCH.64 URZ, [UR7+0x130], UR4 ;  /* 0x0001300407ff75b2 */ /* 0x0006620008000100 */
[----:B------:R3:W1:Y:S01]  /*0c70*/  SYNCS.EXCH.64 URZ, [UR7+0x118], UR10 ;  /* 0x0001180a07ff75b2 */ /* 0x0006620008000100 */
[----:B------:R3:W1:Y:S01]  /*0c80*/  SYNCS.EXCH.64 URZ, [UR7+0x138], UR4 ;  /* 0x0001380407ff75b2 */ /* 0x0006620008000100 */
[----:B------:R3:W1:Y:S01]  /*0c90*/  SYNCS.EXCH.64 URZ, [UR7+0x120], UR10 ;  /* 0x0001200a07ff75b2 */ /* 0x0006620008000100 */
[----:B------:R3:W1:Y:S01]  /*0ca0*/  SYNCS.EXCH.64 URZ, [UR7+0x140], UR4 ;  /* 0x0001400407ff75b2 */ /* 0x0006620008000100 */
[----:B------:R3:W1:Y:S01]  /*0cb0*/  SYNCS.EXCH.64 URZ, [UR7+0x128], UR10 ;  /* 0x0001280a07ff75b2 */ /* 0x0006620008000100 */
[----:B------:R3:W1:Y:S02]  /*0cc0*/  SYNCS.EXCH.64 URZ, [UR7+0x148], UR4 ;  /* 0x0001480407ff75b2 */ /* 0x0006640008000100 */
[----:B---3--:R-:W-:Y:S01]  /*0cd0*/  NOP ;  /* 0x0000000000007918 */ /* 0x008fe20000000000 */
.L_x_14:
        /* <DEDUP_REMOVED lines=18> */
.L_x_15:
[----:B--2---:R-:W2:Y:S01]  /*0e00*/  S2UR UR5, SR_CTAID.X ;  /* 0x00000000000579c3 */ /* 0x004ea20000002500 */
[----:B------:R-:W-:-:S05]  /*0e10*/  CS2R.32 R90, SR_CgaSize ;  /* 0x00000000005a7805 */ /* 0x000fca0000008a00 */
[----:B------:R-:W-:-:S05]  /*0e20*/  IMAD R90, R90, -0xa0, RZ ;  /* 0xffffff605a5a7824 */ /* 0x000fca00078e02ff */
[----:B------:R-:W-:-:S14]  /*0e30*/  R2UR UR9, R90 ;  /* 0x000000005a0972ca */ /* 0x000fdc00000e0000 */
[----:B------:R-:W3:Y:S01]  /*0e40*/  LDCU UR9, c[0x0][UR9+0x2b0] ;  /* 0x00005600090977ac */ /* 0x000ee20008000800 */
[----:B------:R-:W-:Y:S01]  /*0e50*/  NOP ;  /* 0x0000000000007918 */ /* 0x000fe20000000000 */
[----:B------:R-:W-:-:S05]  /*0e60*/  CS2R.32 R90, SR_CgaSize ;  /* 0x00000000005a7805 */ /* 0x000fca0000008a00 */
[----:B------:R-:W-:-:S05]  /*0e70*/  IMAD R90, R90, -0xa0, RZ ;  /* 0xffffff605a5a7824 */ /* 0x000fca00078e02ff */
[----:B------:R-:W-:-:S14]  /*0e80*/  R2UR UR7, R90 ;  /* 0x000000005a0772ca */ /* 0x000fdc00000e0000 */
[----:B------:R-:W4:Y:S01]  /*0e90*/  LDCU UR7, c[0x0][UR7+0x2b4] ;  /* 0x00005680070777ac */ /* 0x000f220008000800 */
[----:B------:R-:W1:Y:S08]  /*0ea0*/  S2UR UR4, SR_CTAID.Y ;  /* 0x00000000000479c3 */ /* 0x000e700000002600 */
[----:B------:R-:W4:Y:S01]  /*0eb0*/  LDC R9, c[0x0][0xb24] ;  /* 0x0002c900ff097b82 */ /* 0x000f220000000800 */
[----:B--2---:R-:W-:-:S02]  /*0ec0*/  I2FP.F32.U32 R5, UR5 ;  /* 0x0000000500057c45 */ /* 0x004fc40008201000 */
[----:B------:R-:W-:-:S05]  /*0ed0*/  CS2R.32 R3, SR_CgaSize ;  /* 0x0000000000037805 */ /* 0x000fca0000008a00 */
[----:B------:R-:W-:-:S06]  /*0ee0*/  IMAD R3, R3, -0xa0, RZ ;  /* 0xffffff6003037824 */ /* 0x000fcc00078e02ff */
[----:B------:R-:W2:Y:S01]  /*0ef0*/  LDC R3, c[0x0][R3+0x2a0] ;  /* 0x0000a80003037b82 */ /* 0x000ea20000000800 */
[----:B------:R-:W-:Y:S01]  /*0f00*/  MOV R21, UR5 ;  /* 0x0000000500157c02 */ /* 0x000fe20008000f00 */
[----:B---3--:R-:W-:Y:S01]  /*0f10*/  FMUL R5, R5, UR9 ;  /* 0x0000000905057c20 */ /* 0x008fe20008400000 */
[----:B-1----:R-:W-:Y:S02]  /*0f20*/  I2FP.F32.U32 R4, UR4 ;  /* 0x0000000400047c45 */ /* 0x002fe40008201000 */
[----:B------:R-:W-:-:S05]  /*0f30*/  CS2R.32 R2, SR_CgaSize ;  /* 0x0000000000027805 */ /* 0x000fca0000008a00 */
[----:B------:R-:W-:-:S06]  /*0f40*/  IMAD R2, R2, -0xa0, RZ ;  /* 0xffffff6002027824 */ /* 0x000fcc00078e02ff */
[----:B------:R-:W1:Y:S01]  /*0f50*/  LDC R2, c[0x0][R2+0x2a4] ;  /* 0x0000a90002027b82 */ /* 0x000e620000000800 */
[----:B------:R-:W3:Y:S01]  /*0f60*/  F2I.U32.TRUNC.NTZ R90, R5 ;  /* 0x00000005005a7305 */ /* 0x000ee2000020f000 */
[----:B------:R-:W-:Y:S01]  /*0f70*/  MOV R20, UR4 ;  /* 0x0000000400147c02 */ /* 0x000fe20008000f00 */
[----:B----4-:R-:W-:-:S05]  /*0f80*/  FMUL R4, R4, UR7 ;  /* 0x0000000704047c20 */ /* 0x010fca0008400000 */
[----:B------:R-:W-:Y:S01]  /*0f90*/  BAR.SYNC.DEFER_BLOCKING 0x0 ;  /* 0x0000000000007b1d */ /* 0x000fe20000010000 */
[----:B------:R-:W-:-:S05]  /*0fa0*/  ISETP.GE.AND P0, PT, R9, 0x1, PT ;  /* 0x000000010900780c */ /* 0x000fca0003f06270 */
[----:B------:R-:W4:Y:S02]  /*0fb0*/  F2I.U32.TRUNC.NTZ R83, R4 ;  /* 0x0000000400537305 */ /* 0x000f24000020f000 */
[----:B------:R-:W1:Y:S01]  /*0fc0*/  S2UR UR36, SR_CTAID.Z ;  /* 0x00000000002479c3 */ /* 0x000e620000002700 */
[----:B---3--:R-:W-:-:S05]  /*0fd0*/  IADD3 R90, PT, PT, -R90, RZ, RZ ;  /* 0x000000ff5a5a7210 */ /* 0x008fca0007ffe1ff */
[----:B--2---:R-:W-:Y:S01]  /*0fe0*/  IMAD R90, R3, R90, UR5 ;  /* 0x00000005035a7e24 */ /* 0x004fe2000f8e025a */
[----:B----4-:R-:W-:-:S05]  /*0ff0*/  IADD3 R83, PT, PT, -R83, RZ, RZ ;  /* 0x000000ff53537210 */ /* 0x010fca0007ffe1ff */
[----:B-1----:R-:W-:Y:S01]  /*1000*/  IMAD R83, R2, R83, UR4 ;  /* 0x0000000402537e24 */ /* 0x002fe2000f8e0253 */
[----:B------:R-:W-:Y:S06]  /*1010*/  @!P0 BRA `(.L_x_16) ;  /* 0x0000000000b88947 */ /* 0x000fec0003800000 */
[----:B------:R-:W1:Y:S01]  /*1020*/  LDC.64 R4, c[0x0][0xb18] ;  /* 0x0002c600ff047b82 */ /* 0x000e620000000a00 */
[----:B------:R-:W-:-:S07]  /*1030*/  ISETP.NE.AND P0, PT, R9, 0x1, PT ;  /* 0x000000010900780c */ /* 0x000fce0003f05270 */
[----:B------:R-:W2:Y:S08]  /*1040*/  LDC R10, c[0x0][0xb0c] ;  /* 0x0002c300ff0a7b82 */ /* 0x000eb00000000800 */
[----:B------:R-:W3:Y:S08]  /*1050*/  LDC R11, c[0x0][0x370] ;  /* 0x0000dc00ff0b7b82 */ /* 0x000ef00000000800 */
[----:B------:R-:W4:Y:S01]  /*1060*/  LDC R12, c[0x0][0x374] ;  /* 0x0000dd00ff0c7b82 */ /* 0x000f220000000800 */
[----:B-1----:R-:W-:-:S07]  /*1070*/  ISETP.NE.AND P1, PT, R4, 0x1, PT ;  /* 0x000000010400780c */ /* 0x002fce0003f25270 */
[----:B------:R-:W3:Y:S01]  /*1080*/  LDC.64 R6, c[0x0][0xb10] ;  /* 0x0002c400ff067b82 */ /* 0x000ee20000000a00 */
[----:B--2---:R-:W-:-:S07]  /*1090*/  ISETP.NE.AND P2, PT, R10, 0x1, PT ;  /* 0x000000010a00780c */ /* 0x004fce0003f45270 */
[----:B------:R-:W1:Y:S08]  /*10a0*/  LDC R8, c[0x0][0xb20] ;  /* 0x0002c800ff087b82 */ /* 0x000e700000000800 */
[----:B------:R-:W2:Y:S01]  /*10b0*/  LDC.64 R2, c[0x0][0xb28] ;  /* 0x0002ca00ff027b82 */ /* 0x000ea20000000a00 */
[----:B----4-:R-:W-:-:S04]  /*10c0*/  IMAD.HI.U32 R13, R12, R5, RZ ;  /* 0x000000050c0d7227 */ /* 0x010fc800078e00ff */
[----:B------:R-:W-:-:S04]  /*10d0*/  IMAD.HI.U32 R5, R20, R5, RZ ;  /* 0x0000000514057227 */ /* 0x000fc800078e00ff */
[----:B---3--:R-:W-:-:S04]  /*10e0*/  IMAD.HI.U32 R14, R11, R6, RZ ;  /* 0x000000060b0e7227 */ /* 0x008fc800078e00ff */
[C---:B------:R-:W-:Y:S01]  /*10f0*/  IMAD.HI.U32 R16, R21.reuse, R6, RZ ;  /* 0x0000000615107227 */ /* 0x040fe200078e00ff */
[-C--:B------:R-:W-:Y:S02]  /*1100*/  @P2 SHF.R.U32.HI R11, RZ, R7.reuse, R14 ;  /* 0x00000007ff0b2219 */ /* 0x080fe4000001160e */
[-C--:B-1----:R-:W-:Y:S02]  /*1110*/  @P1 SHF.R.U32.HI R12, RZ, R8.reuse, R13 ;  /* 0x00000008ff0c1219 */ /* 0x082fe4000001160d */
[----:B------:R-:W-:Y:S02]  /*1120*/  SHF.R.U32.HI R5, RZ, R8, R5 ;  /* 0x00000008ff057219 */ /* 0x000fe40000011605 */
[----:B------:R-:W-:Y:S02]  /*1130*/  SHF.R.U32.HI R16, RZ, R7, R16 ;  /* 0x00000007ff107219 */ /* 0x000fe40000011610 */
[----:B------:R-:W-:Y:S01]  /*1140*/  SEL R5, R20, R5, !P1 ;  /* 0x0000000514057207 */ /* 0x000fe20004800000 */
[----:B--2---:R-:W-:Y:S01]  /*1150*/  IMAD.HI.U32 R14, R12, R2, RZ ;  /* 0x000000020c0e7227 */ /* 0x004fe200078e00ff */
[----:B------:R-:W-:-:S02]  /*1160*/  SEL R7, R21, R16, !P2 ;  /* 0x0000001015077207 */ /* 0x000fc40005000000 */
[----:B------:R-:W-:Y:S01]  /*1170*/  IADD3 R13, PT, PT, -R5, RZ, RZ ;  /* 0x000000ff050d7210 */ /* 0x000fe20007ffe1ff */
[----:B------:R-:W-:Y:S01]  /*1180*/  IMAD.HI.U32 R6, R11, R2, RZ ;  /* 0x000000020b067227 */ /* 0x000fe200078e00ff */
[----:B------:R-:W-:-:S03]  /*1190*/  @P0 SHF.R.U32.HI R12, RZ, R3, R14 ;  /* 0x00000003ff0c0219 */ /* 0x000fc6000001160e */
[----:B------:R-:W-:Y:S01]  /*11a0*/  IMAD R13, R4, R13, R20 ;  /* 0x0000000d040d7224 */ /* 0x000fe200078e0214 */
[----:B------:R-:W-:Y:S01]  /*11b0*/  @P0 SHF.R.U32.HI R11, RZ, R3, R6 ;  /* 0x00000003ff0b0219 */ /* 0x000fe20000011606 */
[----:B------:R-:W-:-:S04]  /*11c0*/  IMAD R12, R12, R9, RZ ;  /* 0x000000090c0c7224 */ /* 0x000fc800078e02ff */
[----:B------:R-:W-:Y:S01]  /*11d0*/  IMAD R6, R11, R9, RZ ;  /* 0x000000090b067224 */ /* 0x000fe200078e02ff */
[----:B------:R-:W-:-:S04]  /*11e0*/  ISETP.GE.AND P1, PT, R5, R12, PT ;  /* 0x0000000c0500720c */ /* 0x000fc80003f26270 */
[----:B------:R-:W-:Y:S01]  /*11f0*/  ISETP.GE.OR P1, PT, R7, R6, P1 ;  /* 0x000000060700720c */ /* 0x000fe20000f26670 */
[----:B------:R-:W-:-:S05]  /*1200*/  IMAD.HI.U32 R6, R5, R2, RZ ;  /* 0x0000000205067227 */ /* 0x000fca00078e00ff */
[----:B------:R-:W-:-:S04]  /*1210*/  SHF.R.U32.HI R6, RZ, R3, R6 ;  /* 0x00000003ff067219 */ /* 0x000fc80000011606 */
[----:B------:R-:W-:-:S03]  /*1220*/  SEL R6, R5, R6, !P0 ;  /* 0x0000000605067207 */ /* 0x000fc60004000000 */
[----:B------:R-:W-:Y:S01]  /*1230*/  @!P1 IMAD.HI.U32 R8, R7, R2, RZ ;  /* 0x0000000207089227 */ /* 0x000fe200078e00ff */
[----:B------:R-:W-:-:S04]  /*1240*/  IADD3 R2, PT, PT, -R6, RZ, RZ ;  /* 0x000000ff06027210 */ /* 0x000fc80007ffe1ff */
[----:B------:R-:W-:Y:S01]  /*1250*/  @!P1 SHF.R.U32.HI R8, RZ, R3, R8 ;  /* 0x00000003ff089219 */ /* 0x000fe20000011608 */
[----:B------:R-:W-:-:S03]  /*1260*/  IMAD R2, R9, R2, R5 ;  /* 0x0000000209027224 */ /* 0x000fc600078e0205 */
[----:B------:R-:W-:-:S05]  /*1270*/  @!P1 SEL R3, R7, R8, !P0 ;  /* 0x0000000807039207 */ /* 0x000fca0004000000 */
[--C-:B------:R-:W-:Y:S02]  /*1280*/  @!P1 IMAD.IADD R6, R6, 0x1, -R3.reuse ;  /* 0x0000000106069824 */ /* 0x100fe400078e0a03 */
[----:B------:R-:W-:Y:S01]  /*1290*/  @!P1 IMAD R3, R2, R11, R3 ;  /* 0x0000000b02039224 */ /* 0x000fe200078e0203 */
[----:B------:R-:W-:Y:S01]  /*12a0*/  IADD3 R2, PT, PT, -R7, RZ, RZ ;  /* 0x000000ff07027210 */ /* 0x000fe20007ffe1ff */
[----:B------:R-:W-:Y:S02]  /*12b0*/  @!P1 IMAD R5, R6, R9, R7 ;  /* 0x0000000906059224 */ /* 0x000fe400078e0207 */
[----:B------:R-:W-:Y:S02]  /*12c0*/  @!P1 IMAD.MOV.U32 R7, RZ, RZ, R3 ;  /* 0x000000ffff079224 */ /* 0x000fe400078e0003 */
[----:B------:R-:W-:Y:S02]  /*12d0*/  IMAD R2, R10, R2, R21 ;  /* 0x000000020a027224 */ /* 0x000fe400078e0215 */
[----:B------:R-:W-:-:S02]  /*12e0*/  IMAD R20, R5, R4, R13 ;  /* 0x0000000405147224 */ /* 0x000fc400078e020d */
[----:B------:R-:W-:Y:S02]  /*12f0*/  IMAD R21, R7, R10, R2 ;  /* 0x0000000a07157224 */ /* 0x000fe400078e0202 */
.L_x_16:
[----:B------:R-:W1:Y:S01]  /*1300*/  LDCU UR4, c[0x0][0xb30] ;  /* 0x00016600ff0477ac */ /* 0x000e620008000800 */
[----:B------:R-:W2:Y:S08]  /*1310*/  S2UR UR37, SR_CgaCtaId ;  /* 0x00000000002579c3 */ /* 0x000eb00000008800 */
[----:B------:R-:W3:Y:S01]  /*1320*/  LDC R40, c[0x0][0xb24] ;  /* 0x0002c900ff287b82 */ /* 0x000ee20000000800 */
[----:B-1----:R-:W-:-:S09]  /*1330*/  UISETP.NE.AND UP1, UPT, UR4, 0x1, UPT ;  /* 0x000000010400788c */ /* 0x002fd2000bf25270 */
[----:B--2---:R-:W-:Y:S05]  /*1340*/  BRA.U UP1, `(.L_x_17) ;  /* 0x0000000101407547 */ /* 0x004fea000b800000 */
[----:B------:R-:W1:Y:S08]  /*1350*/  LDC.64 R4, c[0x0][0xb10] ;  /* 0x0002c400ff047b82 */ /* 0x000e700000000a00 */
[----:B------:R-:W2:Y:S08]  /*1360*/  LDC.64 R2, c[0x0][0xb18] ;  /* 0x0002c600ff027b82 */ /* 0x000eb00000000a00 */
[----:B------:R-:W4:Y:S08]  /*1370*/  LDC R6, c[0x0][0xb20] ;  /* 0x0002c800ff067b82 */ /* 0x000f300000000800 */
[----:B------:R-:W3:Y:S01]  /*1380*/  LDC R8, c[0x0][0xb0c] ;  /* 0x0002c300ff087b82 */ /* 0x000ee20000000800 */
[----:B-1----:R-:W-:-:S05]  /*1390*/  IMAD.HI.U32 R4, R21, R4, RZ ;  /* 0x0000000415047227 */ /* 0x002fca00078e00ff */
[----:B------:R-:W-:Y:S01]  /*13a0*/  SHF.R.U32.HI R4, RZ, R5, R4 ;  /* 0x00000005ff047219 */ /* 0x000fe20000011604 */
[----:B--2---:R-:W-:Y:S01]  /*13b0*/  IMAD.HI.U32 R3, R20, R3, RZ ;  /* 0x0000000314037227 */ /* 0x004fe200078e00ff */
[----:B------:R-:W-:-:S04]  /*13c0*/  ISETP.NE.AND P0, PT, R2, 0x1, PT ;  /* 0x000000010200780c */ /* 0x000fc80003f05270 */
[----:B----4-:R-:W-:-:S04]  /*13d0*/  SHF.R.U32.HI R3, RZ, R6, R3 ;  /* 0x00000006ff037219 */ /* 0x010fc80000011603 */
[----:B------:R-:W-:Y:S02]  /*13e0*/  SEL R3, R20, R3, !P0 ;  /* 0x0000000314037207 */ /* 0x000fe40004000000 */
[----:B---3--:R-:W-:-:S04]  /*13f0*/  ISETP.NE.AND P1, PT, R8, 0x1, PT ;  /* 0x000000010800780c */ /* 0x008fc80003f25270 */
[----:B------:R-:W-:-:S05]  /*1400*/  SEL R4, R21, R4, !P1 ;  /* 0x0000000415047207 */ /* 0x000fca0004800000 */
[----:B------:R-:W-:Y:S02]  /*1410*/  IMAD.IADD R5, R3, 0x1, -R4 ;  /* 0x0000000103057824 */ /* 0x000fe400078e0a04 */
[----:B------:R-:W-:Y:S02]  /*1420*/  IMAD.IADD R3, R4, 0x1, -R3 ;  /* 0x0000000104037824 */ /* 0x000fe400078e0a03 */
[----:B------:R-:W-:Y:S02]  /*1430*/  IMAD R21, R5, R8, R21 ;  /* 0x0000000805157224 */ /* 0x000fe400078e0215 */
[----:B------:R-:W-:-:S07]  /*1440*/  IMAD R20, R3, R2, R20 ;  /* 0x0000000203147224 */ /* 0x000fce00078e0214 */
.L_x_17:
[----:B------:R-:W-:Y:S01]  /*1450*/  BAR.SYNC.DEFER_BLOCKING 0x0 ;  /* 0x0000000000007b1d */ /* 0x000fe20000010000 */
[----:B------:R-:W-:Y:S01]  /*1460*/  UISETP.NE.AND UP1, UPT, UR8, 0x2, UPT ;  /* 0x000000020800788c */ /* 0x000fe2000bf25270 */
[----:B------:R-:W-:Y:S02]  /*1470*/  ISETP.NE.OR P5, PT, R0, 0x2, !P5 ;  /* 0x000000020000780c */ /* 0x000fe40006fa5670 */
[----:B------:R-:W-:-:S06]  /*1480*/  LOP3.LUT R2, R103, 0x1f, RZ, 0xc0, !PT ;  /* 0x0000001f67027812 */ /* 0x000fcc00078ec0ff */
[----:B------:R-:W-:Y:S05]  /*1490*/  BRA.U UP1, `(.L_x_18) ;  /* 0x0000001501347547 */ /* 0x000fea000b800000 */
[----:B------:R-:W1:Y:S01]  /*14a0*/  LDCU UR13, c[0x0][0x38c] ;  /* 0x00007180ff0d77ac */ /* 0x000e620008000800 */
[----:B------:R-:W2:Y:S01]  /*14b0*/  LDC R9, c[0x0][0x370] ;  /* 0x0000dc00ff097b82 */ /* 0x000ea20000000800 */
[----:B------:R-:W-:Y:S01]  /*14c0*/  PLOP3.LUT P1, PT, PT, PT, UP2, 0x80, 0x8 ;  /* 0x000000000008781c */ /* 0x000fe20003f2f028 */
[----:B------:R-:W-:Y:S01]  /*14d0*/  IMAD.MOV.U32 R15, RZ, RZ, 0x1 ;  /* 0x00000001ff0f7424 */ /* 0x000fe200078e00ff */
[----:B------:R-:W-:Y:S01]  /*14e0*/  ISETP.EQ.OR P4, PT, R2, RZ, P5 ;  /* 0x000000ff0200720c */ /* 0x000fe20002f82670 */
[----:B------:R-:W-:Y:S01]  /*14f0*/  IMAD.MOV.U32 R14, RZ, RZ, RZ ;  /* 0x000000ffff0e7224 */ /* 0x000fe200078e00ff */
[----:B------:R-:W-:Y:S02]  /*1500*/  PLOP3.LUT P1, PT, P1, PT, PT, 0x8, 0x80 ;  /* 0x000000000080781c */ /* 0x000fe40000f2e170 */
[----:B------:R-:W-:Y:S01]  /*1510*/  CS2R R12, SRZ ;  /* 0x00000000000c7805 */ /* 0x000fe2000001ff00 */
[----:B------:R-:W-:Y:S01]  /*1520*/  IMAD.MOV.U32 R10, RZ, RZ, 0x1 ;  /* 0x00000001ff0a7424 */ /* 0x000fe200078e00ff */
[----:B------:R-:W4:Y:S01]  /*1530*/  LDC R0, c[0x0][0x374] ;  /* 0x0000dd00ff007b82 */ /* 0x000f220000000800 */
[----:B------:R-:W2:Y:S01]  /*1540*/  LDCU.64 UR22, c[0x0][0x348] ;  /* 0x00006900ff1677ac */ /* 0x000ea20008000a00 */
[----:B------:R-:W-:Y:S01]  /*1550*/  UMOV UR6, URZ ;  /* 0x000000ff00067c82 */ /* 0x000fe20008000000 */
[----:B-1----:R-:W-:-:S04]  /*1560*/  UIADD3 UR5, UPT, UPT, UR13, 0x3f, URZ ;  /* 0x0000003f0d057890 */ /* 0x002fc8000fffe0ff */
[----:B------:R-:W-:-:S04]  /*1570*/  USHF.R.S32.HI UR4, URZ, 0x1f, UR5 ;  /* 0x0000001fff047899 */ /* 0x000fc80008011405 */
[----:B------:R-:W-:-:S04]  /*1580*/  ULEA.HI UR4, UR4, UR5, URZ, 0x6 ;  /* 0x0000000504047291 */ /* 0x000fc8000f8f30ff */
[----:B------:R-:W-:Y:S02]  /*1590*/  USHF.R.S32.HI UR15, URZ, 0x6, UR4 ;  /* 0x00000006ff0f7899 */ /* 0x000fe40008011404 */
[----:B------:R-:W-:Y:S02]  /*15a0*/  UIADD3 UR4, UPT, UPT, UR13, -0x1, URZ ;  /* 0xffffffff0d047890 */ /* 0x000fe4000fffe0ff */
[----:B------:R-:W-:Y:S02]  /*15b0*/  UISETP.LT.U32.AND UP0, UPT, UR15, 0xa, UPT ;  /* 0x0000000a0f00788c */ /* 0x000fe4000bf01070 */
[----:B------:R-:W-:Y:S02]  /*15c0*/  UISETP.GE.U32.AND UP1, UPT, UR4, -0x7f, UPT ;  /* 0xffffff810400788c */ /* 0x000fe4000bf26070 */
[----:B------:R-:W-:Y:S02]  /*15d0*/  USEL UR14, UR15, 0xa, UP0 ;  /* 0x0000000a0f0e7887 */ /* 0x000fe40008000000 */
[----:B------:R-:W-:-:S02]  /*15e0*/  UIADD3 UR13, UPT, UPT, UR13, 0x7e, URZ ;  /* 0x0000007e0d0d7890 */ /* 0x000fc4000fffe0ff */
[----:B------:R-:W-:Y:S02]  /*15f0*/  UIADD3 UR5, UPT, UPT, UR14, -0x1, URZ ;  /* 0xffffffff0e057890 */ /* 0x000fe4000fffe0ff */
[----:B------:R-:W-:-:S03]  /*1600*/  UIADD3 UR7, UPT, UPT, UR15, -UR14, URZ ;  /* 0x8000000e0f077290 */ /* 0x000fc6000fffe0ff */
[----:B------:R-:W-:-:S04]  /*1610*/  @UP1 UIADD3 UR5, UPT, UPT, UR14, URZ, URZ ;  /* 0x000000ff0e051290 */ /* 0x000fc8000fffe0ff */
[----:B--2---:R-:W-:-:S12]  /*1620*/  UIADD3 UR5, UPT, UPT, UR5, 0x1, URZ ;  /* 0x0000000105057890 */ /* 0x004fd8000fffe0ff */
.L_x_36:
[----:B------:R-:W-:Y:S01]  /*1630*/  UISETP.NE.AND UP0, UPT, UR37, URZ, UPT ;  /* 0x000000ff2500728c */ /* 0x000fe2000bf05270 */
[----:B------:R-:W1:Y:S08]  /*1640*/  S2UR UR37, SR_CgaCtaId ;  /* 0x00000000002579c3 */ /* 0x000e700000008800 */
[----:B------:R-:W-:Y:S05]  /*1650*/  BRA.U UP0, `(.L_x_19) ;  /* 0x0000000100347547 */ /* 0x000fea000b800000 */
[----:B------:R-:W2:Y:S01]  /*1660*/  S2R R2, SR_CgaCtaId ;  /* 0x0000000000027919 */ /* 0x000ea20000008800 */
[----:B------:R-:W-:-:S04]  /*1670*/  MOV R3, 0x400 ;  /* 0x0000040000037802 */ /* 0x000fc80000000f00 */
[----:B--2---:R-:W-:Y:S02]  /*1680*/  LEA R3, R2, R3, 0x18 ;  /* 0x0000000302037211 */ /* 0x004fe400078ec0ff */
[----:B------:R-:W-:-:S03]  /*1690*/  SHF.L.U32 R2, R10, 0x1f, RZ ;  /* 0x0000001f0a027819 */ /* 0x000fc600000006ff */
[----:B------:R-:W-:-:S04]  /*16a0*/  IMAD R3, R12, 0x8, R3 ;  /* 0x000000080c037824 */ /* 0x000fc800078e0203 */
[----:B------:R-:W2:Y:S02]  /*16b0*/  SYNCS.PHASECHK.TRANS64.TRYWAIT P0, [R3+URZ+0x160], R2 ;  /* 0x00016002030075a7 */ /* 0x000ea400080011ff */
[----:B--2---:R-:W-:Y:S05]  /*16c0*/  @!P0 BRA `(.L_x_20) ;  /* 0x0000007c00448947 */ /* 0x004fea0003800000 */
.L_x_132:
[----:B------:R-:W-:Y:S01]  /*16d0*/  VIADD R12, R12, 0x1 ;  /* 0x000000010c0c7836 */ /* 0x000fe20000000000 */
[----:B------:R2:W-:Y:S04]  /*16e0*/  SYNCS.ARRIVE.TRANS64.A1T0 RZ, [R3+URZ+0x150], RZ ;  /* 0x000150ff03ff79a7 */ /* 0x0005e800081000ff */
[----:B------:R-:W-:-:S04]  /*16f0*/  ISETP.NE.AND P0, PT, R12, 0x2, PT ;  /* 0x000000020c00780c */ /* 0x000fc80003f05270 */
[----:B------:R-:W-:Y:S02]  /*1700*/  SEL R12, R12, RZ, P0 ;  /* 0x000000ff0c0c7207 */ /* 0x000fe40000000000 */
[----:B--2---:R-:W-:-:S04]  /*1710*/  SEL R3, RZ, 0x1, P0 ;  /* 0x00000001ff037807 */ /* 0x004fc80000000000 */
[----:B------:R-:W-:-:S07]  /*1720*/  LOP3.LUT R10, R10, R3, RZ, 0x3c, !PT ;  /* 0x000000030a0a7212 */ /* 0x000fce00078e3cff */
.L_x_19:
[----:B------:R-:W-:Y:S01]  /*1730*/  UMOV UR4, 0x400 ;  /* 0x0000040000047882 */ /* 0x000fe20000000000 */
[----:B------:R-:W-:Y:S01]  /*1740*/  SHF.L.U32 R2, R15, 0x1f, RZ ;  /* 0x0000001f0f027819 */ /* 0x000fe200000006ff */
[----:B-1----:R-:W-:Y:S01]  /*1750*/  ULEA UR4, UR37, UR4, 0x18 ;  /* 0x0000000425047291 */ /* 0x002fe2000f8ec0ff */
[----:B------:R-:W-:Y:S01]  /*1760*/  R2UR UR35, R21 ;  /* 0x00000000152372ca */ /* 0x000fe200000e0000 */
[----:B------:R-:W-:Y:S01]  /*1770*/  UISETP.GE.U32.AND UP0, UPT, UR13, 0x7f, UPT ;  /* 0x0000007f0d00788c */ /* 0x000fe2000bf06070 */
[----:B------:R-:W-:Y:S01]  /*1780*/  R2UR UR11, R20 ;  /* 0x00000000140b72ca */ /* 0x000fe200000e0000 */
[----:B------:R-:W-:Y:S01]  /*1790*/  ULEA UR8, UR6, UR4, 0x3 ;  /* 0x0000000406087291 */ /* 0x000fe2000f8e18ff */
[----:B------:R-:W-:-:S08]  /*17a0*/  UMOV UR24, URZ ;  /* 0x000000ff00187c82 */ /* 0x000fd00008000000 */
[----:B------:R1:W2:Y:S01]  /*17b0*/  SYNCS.PHASECHK.TRANS64.TRYWAIT P0, [UR8+0x50], R2 ;  /* 0x00005002ff0075a7 */ /* 0x0002a20008001108 */
[----:B------:R-:W-:Y:S02]  /*17c0*/  USHF.L.U32 UR35, UR35, 0x6, URZ ;  /* 0x0000000623237899 */ /* 0x000fe400080006ff */
[----:B------:R-:W-:Y:S01]  /*17d0*/  USHF.L.U32 UR11, UR11, 0x8, URZ ;  /* 0x000000080b0b7899 */ /* 0x000fe200080006ff */
[----:B------:R-:W-:Y:S11]  /*17e0*/  BRA.U !UP0, `(.L_x_21) ;  /* 0x0000000108a87547 */ /* 0x000ff6000b800000 */
[----:B------:R-:W-:Y:S01]  /*17f0*/  UMOV UR16, URZ ;  /* 0x000000ff00107c82 */ /* 0x000fe20008000000 */
[----:B------:R-:W-:-:S05]  /*1800*/  UMOV UR17, UR6 ;  /* 0x0000000600117c82 */ /* 0x000fca0008000000 */
.L_x_26:
[----:B-1----:R-:W-:Y:S01]  /*1810*/  ULEA UR33, UR17, UR4, 0x3 ;  /* 0x0000000411217291 */ /* 0x002fe2000f8e18ff */
[----:B--2---:R-:W-:Y:S01]  /*1820*/  @!P5 MOV R3, 0x5000 ;  /* 0x000050000003d802 */ /* 0x004fe20000000f00 */
[----:B--2---:R-:W-:Y:S10]  /*1830*/  @P0 BRA `(.L_x_22) ;  /* 0x00000000000c0947 */ /* 0x004ff40003800000 */
[----:B------:R-:W-:-:S04]  /*1840*/  SHF.L.U32 R5, R15, 0x1f, RZ ;  /* 0x0000001f0f057819 */ /* 0x000fc800000006ff */
[----:B------:R-:W2:Y:S02]  /*1850*/  SYNCS.PHASECHK.TRANS64.TRYWAIT P0, [UR33+0x50], R5 ;  /* 0x00005005ff0075a7 */ /* 0x000ea40008001121 */
[----:B--2---:R-:W-:Y:S05]  /*1860*/  @!P0 BRA `(.L_x_23) ;  /* 0x0000007800f08947 */ /* 0x004fea0003800000 */
.L_x_22:
[----:B------:R2:W-:Y:S01]  /*1870*/  @!P5 SYNCS.ARRIVE.TRANS64 RZ, [UR33], R3 ;  /* 0x00000003ffffd9a7 */ /* 0x0005e20008000021 */
[----:B------:R-:W-:Y:S04]  /*1880*/  BSSY.RECONVERGENT B0, `(.L_x_24) ;  /* 0x0000003000007945 */ /* 0x000fe80003800200 */
[----:B------:R-:W-:Y:S05]  /*1890*/  @P4 BRA `(.L_x_25) ;  /* 0x0000000000044947 */ /* 0x000fea0003800000 */
[----:B------:R-:W-:Y:S05]  /*18a0*/  BPT.TRAP 0x1 ;  /* 0x000000040000795c */ /* 0x000fea0000300000 */
.L_x_25:
[----:B------:R-:W-:Y:S05]  /*18b0*/  BSYNC.RECONVERGENT B0 ;  /* 0x0000000000007941 */ /* 0x000fea0003800200 */
.L_x_24:
[----:B------:R-:W-:Y:S02]  /*18c0*/  UIADD3 UR6, UPT, UPT, UR17, 0x1, URZ ;  /* 0x0000000111067890 */ /* 0x000fe4000fffe0ff */
[----:B------:R-:W-:Y:S02]  /*18d0*/  ULEA UR32, UR17, UR4, 0xc ;  /* 0x0000000411207291 */ /* 0x000fe4000f8e60ff */
[----:B------:R-:W-:Y:S02]  /*18e0*/  UISETP.NE.AND UP0, UPT, UR6, 0xa, UPT ;  /* 0x0000000a0600788c */ /* 0x000fe4000bf05270 */
[----:B------:R-:W-:Y:S02]  /*18f0*/  UIADD3 UR26, UP1, UPT, UR22, 0x80, URZ ;  /* 0x00000080161a7890 */ /* 0x000fe4000ff3e0ff */
[----:B------:R-:W-:Y:S02]  /*1900*/  USEL UR9, URZ, 0x1, UP0 ;  /* 0x00000001ff097887 */ /* 0x000fe40008000000 */
[----:B------:R-:W-:-:S02]  /*1910*/  USEL UR6, UR6, URZ, UP0 ;  /* 0x000000ff06067287 */ /* 0x000fc40008000000 */
[----:B------:R-:W-:Y:S02]  /*1920*/  UIADD3 UR20, UP0, UPT, UR22, 0x180, URZ ;  /* 0x0000018016147890 */ /* 0x000fe4000ff1e0ff */
[----:B------:R-:W-:Y:S01]  /*1930*/  ULEA UR8, UR6, UR4, 0x3 ;  /* 0x0000000406087291 */ /* 0x000fe2000f8e18ff */
[----:B------:R-:W-:Y:S01]  /*1940*/  LOP3.LUT R15, R15, UR9, RZ, 0x3c, !PT ;  /* 0x000000090f0f7c12 */ /* 0x000fe2000f8e3cff */
[----:B------:R-:W-:Y:S02]  /*1950*/  USHF.L.U32 UR34, UR16, 0x6, URZ ;  /* 0x0000000610227899 */ /* 0x000fe400080006ff */
[----:B------:R-:W-:Y:S01]  /*1960*/  UIADD3.X UR27, UPT, UPT, URZ, UR23, URZ, UP1, !UPT ;  /* 0x00000017ff1b7290 */ /* 0x000fe20008ffe4ff */
[----:B-1----:R-:W-:Y:S01]  /*1970*/  SHF.L.U32 R2, R15, 0x1f, RZ ;  /* 0x0000001f0f027819 */ /* 0x002fe200000006ff */
[----:B------:R-:W-:Y:S02]  /*1980*/  UIADD3 UR32, UPT, UPT, UR32, 0x6400, URZ ;  /* 0x0000640020207890 */ /* 0x000fe4000fffe0ff */
[----:B------:R-:W-:Y:S01]  /*1990*/  UIADD3.X UR21, UPT, UPT, URZ, UR23, URZ, UP0, !UPT ;  /* 0x00000017ff157290 */ /* 0x000fe200087fe4ff */
[----:B------:R1:W1:Y:S01]  /*19a0*/  SYNCS.PHASECHK.TRANS64.TRYWAIT P0, [UR8+0x50], R2 ;  /* 0x00005002ff0075a7 */ /* 0x0002620008001108 */
[----:B------:R-:W-:Y:S01]  /*19b0*/  ULEA UR8, UR17, UR4, 0xe ;  /* 0x0000000411087291 */ /* 0x000fe2000f8e70ff */
[----:B------:R-:W-:Y:S01]  /*19c0*/  UMOV UR18, 0x0 ;  /* 0x0000000000127882 */ /* 0x000fe20000000000 */
[----:B------:R-:W-:-:S02]  /*19d0*/  UMOV UR19, 0x10000000 ;  /* 0x1000000000137882 */ /* 0x000fc40000000000 */
[----:B------:R-:W-:Y:S01]  /*19e0*/  UIADD3 UR8, UPT, UPT, UR8, 0x10400, URZ ;  /* 0x0001040008087890 */ /* 0x000fe2000fffe0ff */
[----:B------:R1:W-:Y:S01]  /*19f0*/  UTMALDG.3D [UR32], [UR26], desc[UR18] ;  /* 0x000012201a0075b4 */ /* 0x0003e20008011000 */
[----:B------:R-:W-:Y:S01]  /*1a00*/  UMOV UR12, UR36 ;  /* 0x00000024000c7c82 */ /* 0x000fe20008000000 */
[----:B------:R-:W-:Y:S01]  /*1a10*/  UMOV UR9, UR33 ;  /* 0x0000002100097c82 */ /* 0x000fe20008000000 */
[----:B------:R-:W-:Y:S01]  /*1a20*/  UMOV UR10, UR34 ;  /* 0x00000022000a7c82 */ /* 0x000fe20008000000 */
[----:B------:R-:W-:Y:S01]  /*1a30*/  UIADD3 UR16, UPT, UPT, UR16, 0x1, URZ ;  /* 0x0000000110107890 */ /* 0x000fe2000fffe0ff */
[----:B------:R-:W-:Y:S01]  /*1a40*/  UMOV UR24, UR5 ;  /* 0x0000000500187c82 */ /* 0x000fe20008000000 */
[----:B------:R-:W-:Y:S02]  /*1a50*/  UMOV UR17, UR6 ;  /* 0x0000000600117c82 */ /* 0x000fe40008000000 */
[----:B------:R1:W-:Y:S01]  /*1a60*/  UTMALDG.3D [UR8], [UR20], desc[UR18] ;  /* 0x00001208140075b4 */ /* 0x0003e20008011000 */
[----:B------:R-:W-:-:S09]  /*1a70*/  UISETP.NE.AND UP0, UPT, UR16, UR5, UPT ;  /* 0x000000051000728c */ /* 0x000fd2000bf05270 */
[----:B------:R-:W-:Y:S05]  /*1a80*/  BRA.U UP0, `(.L_x_26) ;  /* 0xfffffffd00607547 */ /* 0x000fea000b83ffff */
.L_x_21:
[----:B-1----:R-:W-:Y:S01]  /*1a90*/  ULEA UR8, UR6, UR4, 0x3 ;  /* 0x0000000406087291 */ /* 0x002fe2000f8e18ff */
[----:B------:R-:W-:Y:S01]  /*1aa0*/  SHF.L.U32 R2, R15, 0x1f, RZ ;  /* 0x0000001f0f027819 */ /* 0x000fe200000006ff */
[----:B------:R-:W-:Y:S01]  /*1ab0*/  @!P1 SYNCS.ARRIVE.TRANS64.A1T0 RZ, [UR4+0xe8], RZ ;  /* 0x0000e8ffffff99a7 */ /* 0x000fe20008100004 */
[----:B------:R-:W-:-:S06]  /*1ac0*/  UISETP.GT.AND UP0, UPT, UR15, UR14, UPT ;  /* 0x0000000e0f00728c */ /* 0x000fcc000bf04270 */
[----:B--2---:R1:W2:Y:S03]  /*1ad0*/  SYNCS.PHASECHK.TRANS64.TRYWAIT P0, [UR8+0x50], R2 ;  /* 0x00005002ff0075a7 */ /* 0x0042a60008001108 */
[----:B------:R-:W-:Y:S05]  /*1ae0*/  BRA.U !UP0, `(.L_x_27) ;  /* 0x0000000108ac7547 */ /* 0x000fea000b800000 */
[----:B------:R-:W-:Y:S01]  /*1af0*/  UIADD3 UR21, UPT, UPT, UR7, UR24, URZ ;  /* 0x0000001807157290 */ /* 0x000fe2000fffe0ff */
[----:B------:R-:W-:-:S11]  /*1b00*/  UMOV UR25, UR6 ;  /* 0x0000000600197c82 */ /* 0x000fd60008000000 */
.L_x_32:
[----:B-1----:R-:W-:Y:S01]  /*1b10*/  ULEA UR17, UR25, UR4, 0x3 ;  /* 0x0000000419117291 */ /* 0x002fe2000f8e18ff */
[----:B--2---:R-:W-:Y:S01]  /*1b20*/  @!P5 MOV R3, 0x5000 ;  /* 0x000050000003d802 */ /* 0x004fe20000000f00 */
[----:B--2---:R-:W-:Y:S10]  /*1b30*/  @P0 BRA `(.L_x_28) ;  /* 0x00000000000c0947 */ /* 0x004ff40003800000 */
[----:B------:R-:W-:-:S04]  /*1b40*/  SHF.L.U32 R5, R15, 0x1f, RZ ;  /* 0x0000001f0f057819 */ /* 0x000fc800000006ff */
[----:B------:R-:W2:Y:S02]  /*1b50*/  SYNCS.PHASECHK.TRANS64.TRYWAIT P0, [UR17+0x50], R5 ;  /* 0x00005005ff0075a7 */ /* 0x000ea40008001111 */
[----:B--2---:R-:W-:Y:S05]  /*1b60*/  @!P0 BRA `(.L_x_29) ;  /* 0x0000007800488947 */ /* 0x004fea0003800000 */
.L_x_28:
[----:B------:R2:W-:Y:S01]  /*1b70*/  @!P5 SYNCS.ARRIVE.TRANS64 RZ, [UR17], R3 ;  /* 0x00000003ffffd9a7 */ /* 0x0005e20008000011 */
[----:B------:R-:W-:Y:S04]  /*1b80*/  BSSY.RECONVERGENT B0, `(.L_x_30) ;  /* 0x0000003000007945 */ /* 0x000fe80003800200 */
[----:B------:R-:W-:Y:S05]  /*1b90*/  @P4 BRA `(.L_x_31) ;  /* 0x0000000000044947 */ /* 0x000fea0003800000 */
[----:B------:R-:W-:Y:S05]  /*1ba0*/  BPT.TRAP 0x1 ;  /* 0x000000040000795c */ /* 0x000fea0000300000 */
.L_x_31:
[----:B------:R-:W-:Y:S05]  /*1bb0*/  BSYNC.RECONVERGENT B0 ;  /* 0x0000000000007941 */ /* 0x000fea0003800200 */
.L_x_30:
        /* <DEDUP_REMOVED lines=10> */
[----:B------:R-:W-:Y:S01]  /*1c60*/  UIADD3 UR16, UPT, UPT, UR16, 0x6400, URZ ;  /* 0x0000640010107890 */ /* 0x000fe2000fffe0ff */
[----:B-1----:R-:W-:Y:S01]  /*1c70*/  SHF.L.U32 R2, R15, 0x1f, RZ ;  /* 0x0000001f0f027819 */ /* 0x002fe200000006ff */
[----:B------:R-:W-:Y:S02]  /*1c80*/  UIADD3.X UR31, UPT, UPT, URZ, UR23, URZ, UP1, !UPT ;  /* 0x00000017ff1f7290 */ /* 0x000fe40008ffe4ff */
[----:B------:R-:W-:Y:S01]  /*1c90*/  UIADD3.X UR29, UPT, UPT, URZ, UR23, URZ, UP0, !UPT ;  /* 0x00000017ff1d7290 */ /* 0x000fe200087fe4ff */
[----:B------:R1:W1:Y:S01]  /*1ca0*/  SYNCS.PHASECHK.TRANS64.TRYWAIT P0, [UR8+0x50], R2 ;  /* 0x00005002ff0075a7 */ /* 0x0002620008001108 */
[----:B------:R-:W-:Y:S01]  /*1cb0*/  ULEA UR8, UR25, UR4, 0xe ;  /* 0x0000000419087291 */ /* 0x000fe2000f8e70ff */
[----:B------:R-:W-:Y:S01]  /*1cc0*/  UMOV UR26, 0x0 ;  /* 0x00000000001a7882 */ /* 0x000fe20000000000 */
[----:B------:R-:W-:-:S02]  /*1cd0*/  UMOV UR27, 0x10000000 ;  /* 0x10000000001b7882 */ /* 0x000fc40000000000 */
[----:B------:R-:W-:Y:S01]  /*1ce0*/  UIADD3 UR8, UPT, UPT, UR8, 0x10400, URZ ;  /* 0x0001040008087890 */ /* 0x000fe2000fffe0ff */
[----:B------:R-:W-:Y:S01]  /*1cf0*/  UMOV UR19, UR35 ;  /* 0x0000002300137c82 */ /* 0x000fe20008000000 */
[----:B------:R-:W-:Y:S01]  /*1d00*/  UMOV UR20, UR36 ;  /* 0x0000002400147c82 */ /* 0x000fe20008000000 */
[----:B------:R-:W-:Y:S01]  /*1d10*/  UMOV UR12, UR36 ;  /* 0x00000024000c7c82 */ /* 0x000fe20008000000 */
[----:B------:R-:W-:Y:S01]  /*1d20*/  UMOV UR9, UR17 ;  /* 0x0000001100097c82 */ /* 0x000fe20008000000 */
[----:B------:R-:W-:Y:S01]  /*1d30*/  UMOV UR10, UR18 ;  /* 0x00000012000a7c82 */ /* 0x000fe20008000000 */
[----:B------:R1:W-:Y:S01]  /*1d40*/  UTMALDG.3D [UR16], [UR30], desc[UR26] ;  /* 0x00001a101e0075b4 */ /* 0x0003e20008011000 */
[----:B------:R-:W-:Y:S01]  /*1d50*/  UIADD3 UR24, UPT, UPT, UR24, 0x1, URZ ;  /* 0x0000000118187890 */ /* 0x000fe2000fffe0ff */
[----:B------:R-:W-:-:S03]  /*1d60*/  UMOV UR25, UR6 ;  /* 0x0000000600197c82 */ /* 0x000fc60008000000 */
[----:B------:R-:W-:Y:S01]  /*1d70*/  UISETP.NE.AND UP0, UPT, UR24, UR21, UPT ;  /* 0x000000151800728c */ /* 0x000fe2000bf05270 */
[----:B------:R1:W-:Y:S08]  /*1d80*/  UTMALDG.3D [UR8], [UR28], desc[UR26] ;  /* 0x00001a081c0075b4 */ /* 0x0003f00008011000 */
[----:B------:R-:W-:Y:S05]  /*1d90*/  BRA.U UP0, `(.L_x_32) ;  /* 0xfffffffd005c7547 */ /* 0x000fea000b83ffff */
.L_x_27:
[C---:B-1----:R-:W-:Y:S01]  /*1da0*/  LEA R2, R14.reuse, UR4, 0x3 ;  /* 0x000000040e027c11 */ /* 0x042fe2000f8e18ff */
[----:B------:R-:W-:Y:S01]  /*1db0*/  NOP ;  /* 0x0000000000007918 */ /* 0x000fe20000000000 */
[----:B--2---:R-:W-:Y:S02]  /*1dc0*/  SHF.L.U32 R3, R13, 0x1f, RZ ;  /* 0x0000001f0d037819 */ /* 0x004fe400000006ff */
[----:B------:R-:W-:Y:S02]  /*1dd0*/  LEA R4, R14, UR4, 0x4 ;  /* 0x000000040e047c11 */ /* 0x000fe4000f8e20ff */
[----:B------:R-:W1:Y:S02]  /*1de0*/  SYNCS.PHASECHK.TRANS64.TRYWAIT P0, [R2+URZ+0xf0], R3 ;  /* 0x0000f003020075a7 */ /* 0x000e6400080011ff */
[----:B-1----:R-:W-:Y:S05]  /*1df0*/  @!P0 BRA `(.L_x_33) ;  /* 0x0000007400bc8947 */ /* 0x002fea0003800000 */
.L_x_135:
[----:B------:R-:W2:Y:S01]  /*1e00*/  LDS.128 R4, [R4+0x180] ;  /* 0x0001800004047984 */ /* 0x000ea20000000c00 */
[----:B---3--:R-:W-:Y:S01]  /*1e10*/  ISETP.GE.AND P0, PT, R40, 0x1, PT ;  /* 0x000000012800780c */ /* 0x008fe20003f06270 */
[----:B-1----:R-:W-:Y:S01]  /*1e20*/  VIADD R2, R2, 0x100 ;  /* 0x0000010002027836 */ /* 0x002fe20000000000 */
[----:B------:R-:W-:Y:S01]  /*1e30*/  @!PT LDS RZ, [RZ] ;  /* 0x00000000fffff984 */ /* 0x000fe20000000800 */
[----:B------:R-:W-:Y:S01]  /*1e40*/  @!PT LDS RZ, [RZ] ;  /* 0x00000000fffff984 */ /* 0x000fe20000000800 */
[----:B------:R-:W-:Y:S01]  /*1e50*/  @!PT LDS RZ, [RZ] ;  /* 0x00000000fffff984 */ /* 0x000fe20000000800 */
[----:B------:R-:W-:Y:S01]  /*1e60*/  @!PT LDS RZ, [RZ] ;  /* 0x00000000fffff984 */ /* 0x000fe20000000800 */
[----:B------:R1:W-:Y:S06]  /*1e70*/  MEMBAR.ALL.CTA ;  /* 0x0000000000007992 */ /* 0x0003ec0000008000 */
[----:B-1----:R-:W1:Y:S01]  /*1e80*/  FENCE.VIEW.ASYNC.S ;  /* 0x00000000000073c6 */ /* 0x002e620000000000 */
[----:B------:R-:W-:-:S04]  /*1e90*/  PRMT R2, RZ, 0x654, R2 ;  /* 0x00000654ff027816 */ /* 0x000fc80000000002 */
[----:B-1----:R1:W-:Y:S01]  /*1ea0*/  SYNCS.ARRIVE.TRANS64.RED.A1T0 RZ, [R2+URZ], RZ ;  /* 0x000000ff02ff79a7 */ /* 0x0023e200081004ff */
[----:B--2---:R-:W-:-:S13]  /*1eb0*/  LOP3.LUT P2, RZ, R6, 0x1, RZ, 0xc0, !PT ;  /* 0x0000000106ff7812 */ /* 0x004fda000784c0ff */
[----:B------:R-:W-:Y:S01]  /*1ec0*/  @P2 SHF.R.U32.HI R3, RZ, 0x10, R5 ;  /* 0x00000010ff032819 */ /* 0x000fe20000011605 */
[----:B------:R-:W-:Y:S01]  /*1ed0*/  VOTEU.ANY UP0, P2 ;  /* 0x0000000000ff7886 */ /* 0x000fe20001000100 */
[----:B------:R-:W-:Y:S02]  /*1ee0*/  @P2 MOV R11, R4 ;  /* 0x00000004000b2202 */ /* 0x000fe40000000f00 */
[----:B------:R-:W-:Y:S02]  /*1ef0*/  @P2 R2UR.BROADCAST UR8, R3 ;  /* 0x00000000030822ca */ /* 0x000fe400008e0000 */
[----:B------:R-:W-:-:S11]  /*1f00*/  @P2 LOP3.LUT R8, R5, 0xffff, RZ, 0xc0, !PT ;  /* 0x0000ffff05082812 */ /* 0x000fd600078ec0ff */
[----:B------:R-:W-:Y:S01]  /*1f10*/  @UP0 UMOV UR36, UR8 ;  /* 0x0000000800240c82 */ /* 0x000fe20008000000 */
[----:B-1----:R-:W-:Y:S05]  /*1f20*/  @!P0 BRA `(.L_x_34) ;  /* 0x0000000000b88947 */ /* 0x002fea0003800000 */
[----:B------:R-:W4:Y:S01]  /*1f30*/  LDC.64 R4, c[0x0][0xb18] ;  /* 0x0002c600ff047b82 */ /* 0x000f220000000a00 */
[----:B------:R-:W-:-:S07]  /*1f40*/  ISETP.NE.AND P3, PT, R40, 0x1, PT ;  /* 0x000000012800780c */ /* 0x000fce0003f65270 */
[----:B------:R-:W1:Y:S08]  /*1f50*/  LDC.64 R6, c[0x0][0xb10] ;  /* 0x0002c400ff067b82 */ /* 0x000e700000000a00 */
[----:B------:R-:W2:Y:S08]  /*1f60*/  LDC R16, c[0x0][0xb20] ;  /* 0x0002c800ff107b82 */ /* 0x000eb00000000800 */
[----:B------:R-:W3:Y:S01]  /*1f70*/  LDC R18, c[0x0][0xb0c] ;  /* 0x0002c300ff127b82 */ /* 0x000ee20000000800 */
[----:B----4-:R-:W-:Y:S01]  /*1f80*/  IMAD.HI.U32 R17, R0, R5, RZ ;  /* 0x0000000500117227 */ /* 0x010fe200078e00ff */
[----:B------:R-:W-:-:S03]  /*1f90*/  ISETP.NE.AND P0, PT, R4, 0x1, PT ;  /* 0x000000010400780c */ /* 0x000fc60003f05270 */
[----:B------:R-:W-:-:S03]  /*1fa0*/  IMAD.HI.U32 R5, R8, R5, RZ ;  /* 0x0000000508057227 */ /* 0x000fc600078e00ff */
[----:B------:R-:W4:Y:S01]  /*1fb0*/  LDC.64 R2, c[0x0][0xb28] ;  /* 0x0002ca00ff027b82 */ /* 0x000f220000000a00 */
[----:B-1----:R-:W-:-:S04]  /*1fc0*/  IMAD.HI.U32 R20, R9, R6, RZ ;  /* 0x0000000609147227 */ /* 0x002fc800078e00ff */
[----:B------:R-:W-:Y:S01]  /*1fd0*/  IMAD.HI.U32 R22, R11, R6, RZ ;  /* 0x000000060b167227 */ /* 0x000fe200078e00ff */
[----:B------:R-:W-:Y:S02]  /*1fe0*/  SHF.R.U32.HI R20, RZ, R7, R20 ;  /* 0x00000007ff147219 */ /* 0x000fe40000011614 */
[-C--:B--2---:R-:W-:Y:S02]  /*1ff0*/  SHF.R.U32.HI R17, RZ, R16.reuse, R17 ;  /* 0x00000010ff117219 */ /* 0x084fe40000011611 */
[----:B------:R-:W-:Y:S02]  /*2000*/  SHF.R.U32.HI R5, RZ, R16, R5 ;  /* 0x00000010ff057219 */ /* 0x000fe40000011605 */
[----:B------:R-:W-:Y:S02]  /*2010*/  SEL R17, R0, R17, !P0 ;  /* 0x0000001100117207 */ /* 0x000fe40004000000 */
[----:B------:R-:W-:Y:S02]  /*2020*/  SHF.R.U32.HI R22, RZ, R7, R22 ;  /* 0x00000007ff167219 */ /* 0x000fe40000011616 */
[----:B---3--:R-:W-:-:S02]  /*2030*/  ISETP.NE.AND P1, PT, R18, 0x1, PT ;  /* 0x000000011200780c */ /* 0x008fc40003f25270 */
[----:B------:R-:W-:Y:S02]  /*2040*/  SEL R5, R8, R5, !P0 ;  /* 0x0000000508057207 */ /* 0x000fe40004000000 */
[----:B------:R-:W-:Y:S02]  /*2050*/  SEL R19, R9, R20, !P1 ;  /* 0x0000001409137207 */ /* 0x000fe40004800000 */
[----:B------:R-:W-:Y:S01]  /*2060*/  SEL R7, R11, R22, !P1 ;  /* 0x000000160b077207 */ /* 0x000fe20004800000 */
[----:B----4-:R-:W-:-:S04]  /*2070*/  IMAD.HI.U32 R20, R17, R2, RZ ;  /* 0x0000000211147227 */ /* 0x010fc800078e00ff */
[----:B------:R-:W-:Y:S01]  /*2080*/  IMAD.HI.U32 R6, R19, R2, RZ ;  /* 0x0000000213067227 */ /* 0x000fe200078e00ff */
[----:B------:R-:W-:-:S04]  /*2090*/  @P3 SHF.R.U32.HI R17, RZ, R3, R20 ;  /* 0x00000003ff113219 */ /* 0x000fc80000011614 */
[----:B------:R-:W-:Y:S01]  /*20a0*/  @P3 SHF.R.U32.HI R19, RZ, R3, R6 ;  /* 0x00000003ff133219 */ /* 0x000fe20000011606 */
[----:B------:R-:W-:-:S04]  /*20b0*/  IMAD R17, R40, R17, RZ ;  /* 0x0000001128117224 */ /* 0x000fc800078e02ff */
[----:B------:R-:W-:Y:S01]  /*20c0*/  IMAD R6, R40, R19, RZ ;  /* 0x0000001328067224 */ /* 0x000fe200078e02ff */
[C---:B------:R-:W-:Y:S02]  /*20d0*/  ISETP.GE.AND P0, PT, R5.reuse, R17, PT ;  /* 0x000000110500720c */ /* 0x040fe40003f06270 */
[----:B------:R-:W-:Y:S02]  /*20e0*/  IADD3 R17, PT, PT, -R5, RZ, RZ ;  /* 0x000000ff05117210 */ /* 0x000fe40007ffe1ff */
[----:B------:R-:W-:Y:S01]  /*20f0*/  ISETP.GE.OR P0, PT, R7, R6, P0 ;  /* 0x000000060700720c */ /* 0x000fe20000706670 */
[----:B------:R-:W-:-:S04]  /*2100*/  IMAD.HI.U32 R6, R5, R2, RZ ;  /* 0x0000000205067227 */ /* 0x000fc800078e00ff */
[----:B------:R-:W-:Y:S01]  /*2110*/  IMAD R8, R4, R17, R8 ;  /* 0x0000001104087224 */ /* 0x000fe200078e0208 */
[----:B------:R-:W-:-:S04]  /*2120*/  SHF.R.U32.HI R6, RZ, R3, R6 ;  /* 0x00000003ff067219 */ /* 0x000fc80000011606 */
[----:B------:R-:W-:-:S03]  /*2130*/  SEL R6, R5, R6, !P3 ;  /* 0x0000000605067207 */ /* 0x000fc60005800000 */
[----:B------:R-:W-:-:S04]  /*2140*/  @!P0 IMAD.HI.U32 R16, R7, R2, RZ ;  /* 0x0000000207108227 */ /* 0x000fc800078e00ff */
[----:B------:R-:W-:Y:S01]  /*2150*/  IMAD.MOV R2, RZ, RZ, -R6 ;  /* 0x000000ffff027224 */ /* 0x000fe200078e0a06 */
[----:B------:R-:W-:-:S03]  /*2160*/  @!P0 SHF.R.U32.HI R16, RZ, R3, R16 ;  /* 0x00000003ff108219 */ /* 0x000fc60000011610 */
[----:B------:R-:W-:Y:S01]  /*2170*/  IMAD R2, R40, R2, R5 ;  /* 0x0000000228027224 */ /* 0x000fe200078e0205 */
        /* <DEDUP_REMOVED lines=9> */
.L_x_34:
[----:B------:R-:W1:Y:S02]  /*2210*/  LDCU UR8, c[0x0][0xb30] ;  /* 0x00016600ff0877ac */ /* 0x000e640008000800 */
[----:B-1----:R-:W-:-:S09]  /*2220*/  UISETP.NE.AND UP0, UPT, UR8, 0x1, UPT ;  /* 0x000000010800788c */ /* 0x002fd2000bf05270 */
[----:B------:R-:W-:Y:S05]  /*2230*/  BRA.U UP0, `(.L_x_35) ;  /* 0x0000000100407547 */ /* 0x000fea000b800000 */
[----:B------:R-:W1:Y:S08]  /*2240*/  LDC.64 R4, c[0x0][0xb10] ;  /* 0x0002c400ff047b82 */ /* 0x000e700000000a00 */
[----:B------:R-:W2:Y:S08]  /*2250*/  LDC.64 R2, c[0x0][0xb18] ;  /* 0x0002c600ff027b82 */ /* 0x000eb00000000a00 */
[----:B------:R-:W3:Y:S08]  /*2260*/  LDC R6, c[0x0][0xb20] ;  /* 0x0002c800ff067b82 */ /* 0x000ef00000000800 */
[----:B------:R-:W4:Y:S01]  /*2270*/  LDC R16, c[0x0][0xb0c] ;  /* 0x0002c300ff107b82 */ /* 0x000f220000000800 */
[----:B-1----:R-:W-:-:S05]  /*2280*/  IMAD.HI.U32 R4, R11, R4, RZ ;  /* 0x000000040b047227 */ /* 0x002fca00078e00ff */
[----:B------:R-:W-:Y:S01]  /*2290*/  SHF.R.U32.HI R4, RZ, R5, R4 ;  /* 0x00000005ff047219 */ /* 0x000fe20000011604 */
[----:B--2---:R-:W-:Y:S01]  /*22a0*/  IMAD.HI.U32 R3, R8, R3, RZ ;  /* 0x0000000308037227 */ /* 0x004fe200078e00ff */
[----:B------:R-:W-:-:S04]  /*22b0*/  ISETP.NE.AND P0, PT, R2, 0x1, PT ;  /* 0x000000010200780c */ /* 0x000fc80003f05270 */
[----:B---3--:R-:W-:-:S04]  /*22c0*/  SHF.R.U32.HI R3, RZ, R6, R3 ;  /* 0x00000006ff037219 */ /* 0x008fc80000011603 */
[----:B------:R-:W-:Y:S02]  /*22d0*/  SEL R3, R8, R3, !P0 ;  /* 0x0000000308037207 */ /* 0x000fe40004000000 */
[----:B----4-:R-:W-:-:S04]  /*22e0*/  ISETP.NE.AND P1, PT, R16, 0x1, PT ;  /* 0x000000011000780c */ /* 0x010fc80003f25270 */
[----:B------:R-:W-:-:S05]  /*22f0*/  SEL R4, R11, R4, !P1 ;  /* 0x000000040b047207 */ /* 0x000fca0004800000 */
[----:B------:R-:W-:Y:S02]  /*2300*/  IMAD.IADD R5, R3, 0x1, -R4 ;  /* 0x0000000103057824 */ /* 0x000fe400078e0a04 */
[----:B------:R-:W-:Y:S02]  /*2310*/  IMAD.IADD R3, R4, 0x1, -R3 ;  /* 0x0000000104037824 */ /* 0x000fe400078e0a03 */
[----:B------:R-:W-:Y:S02]  /*2320*/  IMAD R11, R5, R16, R11 ;  /* 0x00000010050b7224 */ /* 0x000fe400078e020b */
[----:B------:R-:W-:-:S07]  /*2330*/  IMAD R8, R3, R2, R8 ;  /* 0x0000000203087224 */ /* 0x000fce00078e0208 */
.L_x_35:
[----:B------:R-:W-:Y:S01]  /*2340*/  VIADD R14, R14, 0x1 ;  /* 0x000000010e0e7836 */ /* 0x000fe20000000000 */
[----:B------:R-:W-:Y:S01]  /*2350*/  PLOP3.LUT P1, PT, PT, PT, PT, 0x80, 0x8 ;  /* 0x000000000008781c */ /* 0x000fe20003f2f070 */
[----:B------:R-:W-:Y:S02]  /*2360*/  IMAD.IADD R21, R11, 0x1, R90 ;  /* 0x000000010b157824 */ /* 0x000fe400078e025a */
[----:B------:R-:W-:Y:S01]  /*2370*/  IMAD.IADD R20, R8, 0x1, R83 ;  /* 0x0000000108147824 */ /* 0x000fe200078e0253 */
[----:B------:R-:W-:-:S04]  /*2380*/  ISETP.NE.AND P0, PT, R14, 0x2, PT ;  /* 0x000000020e00780c */ /* 0x000fc80003f05270 */
[----:B------:R-:W-:Y:S02]  /*2390*/  SEL R2, RZ, 0x1, P0 ;  /* 0x00000001ff027807 */ /* 0x000fe40000000000 */
[----:B------:R-:W-:Y:S02]  /*23a0*/  SEL R14, R14, RZ, P0 ;  /* 0x000000ff0e0e7207 */ /* 0x000fe40000000000 */
[----:B------:R-:W-:Y:S01]  /*23b0*/  LOP3.LUT R13, R13, R2, RZ, 0x3c, !PT ;  /* 0x000000020d0d7212 */ /* 0x000fe200078e3cff */
[----:B------:R-:W-:Y:S06]  /*23c0*/  @P2 BRA `(.L_x_36) ;  /* 0xfffffff000982947 */ /* 0x000fec000383ffff */
[----:B------:R-:W-:Y:S01]  /*23d0*/  UIADD3 UR4, UPT, UPT, UR4, 0x50, URZ ;  /* 0x0000005004047890 */ /* 0x000fe2000fffe0ff */
[----:B------:R-:W-:-:S03]  /*23e0*/  SHF.L.U32 R3, R15, 0x1f, RZ ;  /* 0x0000001f0f037819 */ /* 0x000fc600000006ff */
[----:B------:R-:W-:-:S09]  /*23f0*/  ULEA UR5, UR6, UR4, 0x3 ;  /* 0x0000000406057291 */ /* 0x000fd2000f8e18ff */
[----:B------:R-:W1:Y:S02]  /*2400*/  SYNCS.PHASECHK.TRANS64.TRYWAIT P0, [UR5], R3 ;  /* 0x00000003ff0075a7 */ /* 0x000e640008001105 */
[----:B-1----:R-:W-:Y:S05]  /*2410*/  @!P0 BRA `(.L_x_37) ;  /* 0x0000007000488947 */ /* 0x002fea0003800000 */
.L_x_137:
[----:B------:R-:W-:-:S04]  /*2420*/  UIADD3 UR6, UPT, UPT, UR6, 0x1, URZ ;  /* 0x0000000106067890 */ /* 0x000fc8000fffe0ff */
[----:B------:R-:W-:-:S04]  /*2430*/  UISETP.NE.AND UP0, UPT, UR6, 0xa, UPT ;  /* 0x0000000a0600788c */ /* 0x000fc8000bf05270 */
[----:B------:R-:W-:Y:S02]  /*2440*/  USEL UR7, URZ, 0x1, UP0 ;  /* 0x00000001ff077887 */ /* 0x000fe40008000000 */
[----:B------:R-:W-:-:S04]  /*2450*/  USEL UR6, UR6, URZ, UP0 ;  /* 0x000000ff06067287 */ /* 0x000fc80008000000 */
[----:B------:R-:W-:Y:S01]  /*2460*/  ULEA UR5, UR6, UR4, 0x3 ;  /* 0x0000000406057291 */ /* 0x000fe2000f8e18ff */
[----:B------:R-:W-:-:S04]  /*2470*/  LOP3.LUT R2, R15, UR7, RZ, 0x3c, !PT ;  /* 0x000000070f027c12 */ /* 0x000fc8000f8e3cff */
[----:B-1----:R-:W-:-:S04]  /*2480*/  SHF.L.U32 R3, R2, 0x1f, RZ ;  /* 0x0000001f02037819 */ /* 0x002fc800000006ff */
[----:B------:R-:W1:Y:S02]  /*2490*/  SYNCS.PHASECHK.TRANS64.TRYWAIT P0, [UR5], R3 ;  /* 0x00000003ff0075a7 */ /* 0x000e640008001105 */
[----:B-1----:R-:W-:Y:S05]  /*24a0*/  @!P0 BRA `(.L_x_38) ;  /* 0x00000070003c8947 */ /* 0x002fea0003800000 */
.L_x_139:
        /* <DEDUP_REMOVED lines=9> */
.L_x_141:
        /* <DEDUP_REMOVED lines=9> */
.L_x_143:
        /* <DEDUP_REMOVED lines=9> */
.L_x_145:
        /* <DEDUP_REMOVED lines=9> */
.L_x_147:
        /* <DEDUP_REMOVED lines=9> */
.L_x_149:
        /* <DEDUP_REMOVED lines=9> */
.L_x_151:
        /* <DEDUP_REMOVED lines=9> */
.L_x_153:
[----:B------:R-:W-:-:S04]  /*28a0*/  UIADD3 UR6, UPT, UPT, UR6, 0x1, URZ ;  /* 0x0000000106067890 */ /* 0x000fc8000fffe0ff */
[----:B------:R-:W-:-:S04]  /*28b0*/  UISETP.NE.AND UP0, UPT, UR6, 0xa, UPT ;  /* 0x0000000a0600788c */ /* 0x000fc8000bf05270 */
[----:B------:R-:W-:Y:S02]  /*28c0*/  USEL UR5, URZ, 0x1, UP0 ;  /* 0x00000001ff057887 */ /* 0x000fe40008000000 */
[----:B------:R-:W-:-:S04]  /*28d0*/  USEL UR6, UR6, URZ, UP0 ;  /* 0x000000ff06067287 */ /* 0x000fc80008000000 */
[----:B------:R-:W-:Y:S01]  /*28e0*/  ULEA UR6, UR6, UR4, 0x3 ;  /* 0x0000000406067291 */ /* 0x000fe2000f8e18ff */
[----:B-1----:R-:W-:-:S04]  /*28f0*/  LOP3.LUT R3, R2, UR5, RZ, 0x3c, !PT ;  /* 0x0000000502037c12 */ /* 0x002fc8000f8e3cff */
[----:B------:R-:W-:Y:S01]  /*2900*/  SHF.L.U32 R3, R3, 0x1f, RZ ;  /* 0x0000001f03037819 */ /* 0x000fe200000006ff */
[----:B----4-:R-:W-:-:S07]  /*2910*/  IMAD.U32 R0, RZ, RZ, UR6 ;  /* 0x00000006ff007e24 */ /* 0x010fce000f8e00ff */
.L_x_46:
[----:B-1----:R1:W2:Y:S02]  /*2920*/  SYNCS.PHASECHK.TRANS64.TRYWAIT P0, [R0+URZ], R3 ;  /* 0x00000003000075a7 */ /* 0x0022a400080011ff */
[----:B--2---:R-:W-:Y:S05]  /*2930*/  @!P0 NANOSLEEP.SYNCS 0x989680 ;  /* 0x009896800000895d */ /* 0x004fea0003900000 */
[----:B------:R-:W2:Y:S02]  /*2940*/  @!P0 SYNCS.PHASECHK.TRANS64 P0, [R0+URZ], R3 ;  /* 0x00000003000085a7 */ /* 0x000ea400080010ff */
[----:B--2---:R-:W-:Y:S05]  /*2950*/  @P0 EXIT ;  /* 0x000000000000094d */ /* 0x004fea0003800000 */
[----:B------:R-:W-:Y:S05]  /*2960*/  BRA `(.L_x_46) ;  /* 0xfffffffc00ec7947 */ /* 0x000fea000383ffff */
.L_x_18:
[----:B------:R-:W-:-:S04]  /*2970*/  UISETP.NE.AND UP1, UPT, UR37, URZ, UPT ;  /* 0x000000ff2500728c */ /* 0x000fc8000bf25270 */
[----:B------:R-:W-:-:S09]  /*2980*/  UISETP.NE.OR UP1, UPT, UR8, 0x1, UP1 ;  /* 0x000000010800788c */ /* 0x000fd20008f25670 */
[----:B------:R-:W-:Y:S05]  /*2990*/  BRA.U UP1, `(.L_x_47) ;  /* 0x0000000501487547 */ /* 0x000fea000b800000 */
[----:B------:R-:W-:Y:S01]  /*29a0*/  ISETP.NE.AND P2, PT, R2, RZ, PT ;  /* 0x000000ff0200720c */ /* 0x000fe20003f45270 */
[----:B------:R-:W-:Y:S01]  /*29b0*/  IMAD.MOV.U32 R12, RZ, RZ, 0x1 ;  /* 0x00000001ff0c7424 */ /* 0x000fe200078e00ff */
[----:B------:R-:W-:Y:S02]  /*29c0*/  CS2R R10, SRZ ;  /* 0x00000000000a7805 */ /* 0x000fe4000001ff00 */
[----:B------:R-:W-:Y:S01]  /*29d0*/  CS2R R8, SRZ ;  /* 0x0000000000087805 */ /* 0x000fe2000001ff00 */
[----:B------:R-:W-:Y:S01]  /*29e0*/  UMOV UR4, 0x400 ;  /* 0x0000040000047882 */ /* 0x000fe20000000000 */
[----:B------:R-:W-:Y:S01]  /*29f0*/  UMOV UR6, URZ ;  /* 0x000000ff00067c82 */ /* 0x000fe20008000000 */
[----:B------:R-:W-:-:S12]  /*2a00*/  ULEA UR37, UR37, UR4, 0x18 ;  /* 0x0000000425257291 */ /* 0x000fd8000f8ec0ff */
.L_x_51:
[----:B------:R-:W-:Y:S02]  /*2a10*/  LEA R0, R8, UR37, 0x3 ;  /* 0x0000002508007c11 */ /* 0x000fe4000f8e18ff */
[----:B------:R-:W-:-:S03]  /*2a20*/  SHF.L.U32 R5, R9, 0x1f, RZ ;  /* 0x0000001f09057819 */ /* 0x000fc600000006ff */
[----:B------:R-:W-:Y:S01]  /*2a30*/  VIADD R4, R0, 0x160 ;  /* 0x0000016000047836 */ /* 0x000fe20000000000 */
[----:B------:R-:W1:Y:S02]  /*2a40*/  SYNCS.PHASECHK.TRANS64.TRYWAIT P0, [R0+URZ+0x150], R5 ;  /* 0x00015005000075a7 */ /* 0x000e6400080011ff */
[----:B-1----:R-:W-:Y:S05]  /*2a50*/  @!P0 BRA `(.L_x_48) ;  /* 0x0000006c00908947 */ /* 0x002fea0003800000 */
.L_x_154:
[----:B------:R-:W-:Y:S01]  /*2a60*/  ULEA UR5, UR6, UR37, 0x3 ;  /* 0x0000002506057291 */ /* 0x000fe2000f8e18ff */
[----:B------:R-:W-:Y:S02]  /*2a70*/  PRMT R4, RZ, 0x654, R4 ;  /* 0x00000654ff047816 */ /* 0x000fe40000000004 */
[----:B-1----:R-:W-:Y:S01]  /*2a80*/  SHF.L.U32 R5, R12, 0x1f, RZ ;  /* 0x0000001f0c057819 */ /* 0x002fe200000006ff */
[----:B------:R-:W-:Y:S01]  /*2a90*/  UIADD3 UR4, UPT, UPT, UR5, 0xf0, URZ ;  /* 0x000000f005047890 */ /* 0x000fe2000fffe0ff */
[----:B------:R1:W-:Y:S05]  /*2aa0*/  SYNCS.ARRIVE.TRANS64.RED.A1T0 RZ, [R4+URZ], RZ ;  /* 0x000000ff04ff79a7 */ /* 0x0003ea00081004ff */
[----:B------:R-:W-:Y:S01]  /*2ab0*/  IMAD.U32 R7, RZ, RZ, UR4 ;  /* 0x00000004ff077e24 */ /* 0x000fe2000f8e00ff */
[----:B------:R-:W2:Y:S04]  /*2ac0*/  SYNCS.PHASECHK.TRANS64.TRYWAIT P0, [UR5+0x100], R5 ;  /* 0x00010005ff0075a7 */ /* 0x000ea80008001105 */
[----:B------:R-:W-:Y:S01]  /*2ad0*/  PRMT R6, R2, 0x654, R7 ;  /* 0x0000065402067816 */ /* 0x000fe20000000007 */
[----:B-1----:R-:W-:Y:S01]  /*2ae0*/  @!P2 IMAD.MOV.U32 R4, RZ, RZ, 0x10 ;  /* 0x00000010ff04a424 */ /* 0x002fe200078e00ff */
[----:B--2---:R-:W-:Y:S06]  /*2af0*/  @!P0 BRA `(.L_x_49) ;  /* 0x0000006c007c8947 */ /* 0x004fec0003800000 */
.L_x_156:
[----:B------:R-:W-:Y:S01]  /*2b00*/  ULEA UR4, UR6, UR37, 0x4 ;  /* 0x0000002506047291 */ /* 0x000fe2000f8e20ff */
[----:B------:R-:W-:Y:S01]  /*2b10*/  SEL R3, R6, R3, !P2 ;  /* 0x0000000306037207 */ /* 0x000fe20005000000 */
[----:B------:R-:W-:Y:S01]  /*2b20*/  UIADD3 UR5, UPT, UPT, UR5, 0xf0, URZ ;  /* 0x000000f005057890 */ /* 0x000fe2000fffe0ff */
[----:B-1----:R-:W-:Y:S01]  /*2b30*/  LEA R0, R11, UR37, 0x3 ;  /* 0x000000250b007c11 */ /* 0x002fe2000f8e18ff */
[----:B------:R-:W-:Y:S01]  /*2b40*/  UIADD3 UR4, UPT, UPT, UR4, 0x180, URZ ;  /* 0x0000018004047890 */ /* 0x000fe2000fffe0ff */
[----:B------:R-:W-:Y:S01]  /*2b50*/  SHF.L.U32 R5, R10, 0x1f, RZ ;  /* 0x0000001f0a057819 */ /* 0x000fe200000006ff */
[----:B------:R1:W-:Y:S01]  /*2b60*/  @!P2 SYNCS.ARRIVE.TRANS64.RED RZ, [R3+URZ], R4 ;  /* 0x0000000403ffa9a7 */ /* 0x0003e200080004ff */
[----:B------:R-:W-:Y:S01]  /*2b70*/  UIADD3 UR6, UPT, UPT, UR6, 0x1, URZ ;  /* 0x0000000106067890 */ /* 0x000fe2000fffe0ff */
[----:B------:R-:W-:-:S03]  /*2b80*/  VIADD R8, R8, 0x1 ;  /* 0x0000000108087836 */ /* 0x000fc60000000000 */
[----:B------:R-:W-:Y:S02]  /*2b90*/  UISETP.NE.AND UP0, UPT, UR6, 0x2, UPT ;  /* 0x000000020600788c */ /* 0x000fe4000bf05270 */
[----:B------:R-:W-:Y:S06]  /*2ba0*/  UGETNEXTWORKID.BROADCAST [UR4], [UR5] ;  /* 0x00000000040073ca */ /* 0x000fec0008000100 */
[----:B------:R-:W-:Y:S01]  /*2bb0*/  USEL UR4, URZ, 0x1, UP0 ;  /* 0x00000001ff047887 */ /* 0x000fe20008000000 */
[----:B------:R-:W-:Y:S01]  /*2bc0*/  ISETP.NE.AND P0, PT, R8, 0x2, PT ;  /* 0x000000020800780c */ /* 0x000fe20003f05270 */
[----:B------:R-:W-:Y:S01]  /*2bd0*/  USEL UR6, UR6, URZ, UP0 ;  /* 0x000000ff06067287 */ /* 0x000fe20008000000 */
[----:B------:R-:W2:Y:S03]  /*2be0*/  SYNCS.PHASECHK.TRANS64.TRYWAIT P1, [R0+URZ+0xf0], R5 ;  /* 0x0000f005000075a7 */ /* 0x000ea600080211ff */
[----:B------:R-:W-:Y:S01]  /*2bf0*/  LOP3.LUT R12, R12, UR4, RZ, 0x3c, !PT ;  /* 0x000000040c0c7c12 */ /* 0x000fe2000f8e3cff */
[----:B-12---:R-:W-:Y:S07]  /*2c00*/  @!P1 BRA `(.L_x_50) ;  /* 0x0000006c00509947 */ /* 0x006fee0003800000 */
.L_x_157:
[C---:B------:R-:W-:Y:S01]  /*2c10*/  LEA R4, R11.reuse, UR37, 0x4 ;  /* 0x000000250b047c11 */ /* 0x040fe2000f8e20ff */
[----:B-1----:R-:W-:Y:S01]  /*2c20*/  VIADD R0, R0, 0x100 ;  /* 0x0000010000007836 */ /* 0x002fe20000000000 */
[----:B------:R-:W-:Y:S01]  /*2c30*/  SEL R8, R8, RZ, P0 ;  /* 0x000000ff08087207 */ /* 0x000fe20000000000 */
[----:B------:R-:W-:-:S03]  /*2c40*/  VIADD R11, R11, 0x1 ;  /* 0x000000010b0b7836 */ /* 0x000fc60000000000 */
[----:B------:R-:W1:Y:S01]  /*2c50*/  LDS.128 R4, [R4+0x180] ;  /* 0x0001800004047984 */ /* 0x000e620000000c00 */
[----:B------:R-:W-:Y:S02]  /*2c60*/  PRMT R0, RZ, 0x654, R0 ;  /* 0x00000654ff007816 */ /* 0x000fe40000000000 */
[C---:B------:R-:W-:Y:S01]  /*2c70*/  ISETP.NE.AND P1, PT, R11.reuse, 0x2, PT ;  /* 0x000000020b00780c */ /* 0x040fe20003f25270 */
[----:B------:R-:W-:Y:S01]  /*2c80*/  @!PT LDS RZ, [RZ] ;  /* 0x00000000fffff984 */ /* 0x000fe20000000800 */
[----:B------:R-:W-:Y:S01]  /*2c90*/  @!PT LDS RZ, [RZ] ;  /* 0x00000000fffff984 */ /* 0x000fe20000000800 */
[----:B------:R-:W-:Y:S01]  /*2ca0*/  @!PT LDS RZ, [RZ] ;  /* 0x00000000fffff984 */ /* 0x000fe20000000800 */
[----:B------:R-:W-:Y:S01]  /*2cb0*/  @!PT LDS RZ, [RZ] ;  /* 0x00000000fffff984 */ /* 0x000fe20000000800 */
[----:B------:R2:W-:Y:S06]  /*2cc0*/  MEMBAR.ALL.CTA ;  /* 0x0000000000007992 */ /* 0x0005ec0000008000 */
[----:B--2---:R-:W2:Y:S01]  /*2cd0*/  FENCE.VIEW.ASYNC.S ;  /* 0x00000000000073c6 */ /* 0x004ea20000000000 */
[----:B------:R-:W-:Y:S01]  /*2ce0*/  SEL R11, R11, RZ, P1 ;  /* 0x000000ff0b0b7207 */ /* 0x000fe20000800000 */
[----:B--2---:R2:W-:Y:S01]  /*2cf0*/  SYNCS.ARRIVE.TRANS64.RED.A1T0 RZ, [R0+URZ], RZ ;  /* 0x000000ff00ff79a7 */ /* 0x0045e200081004ff */
[----:B-1----:R-:W-:-:S02]  /*2d00*/  LOP3.LUT P3, RZ, R6, 0x1, RZ, 0xc0, !PT ;  /* 0x0000000106ff7812 */ /* 0x002fc4000786c0ff */
[----:B------:R-:W-:-:S04]  /*2d10*/  SEL R5, RZ, 0x1, P1 ;  /* 0x00000001ff057807 */ /* 0x000fc80000800000 */
[----:B------:R-:W-:Y:S02]  /*2d20*/  LOP3.LUT R10, R10, R5, RZ, 0x3c, !PT ;  /* 0x000000050a0a7212 */ /* 0x000fe400078e3cff */
[----:B--2---:R-:W-:-:S04]  /*2d30*/  SEL R0, RZ, 0x1, P0 ;  /* 0x00000001ff007807 */ /* 0x004fc80000000000 */
[----:B------:R-:W-:Y:S01]  /*2d40*/  LOP3.LUT R9, R9, R0, RZ, 0x3c, !PT ;  /* 0x0000000009097212 */ /* 0x000fe200078e3cff */
[----:B------:R-:W-:Y:S06]  /*2d50*/  @P3 BRA `(.L_x_51) ;  /* 0xfffffffc002c3947 */ /* 0x000fec000383ffff */
[----:B------:R-:W-:Y:S01]  /*2d60*/  ULEA UR5, UR6, UR37, 0x3 ;  /* 0x0000002506057291 */ /* 0x000fe2000f8e18ff */
[----:B------:R-:W-:-:S08]  /*2d70*/  SHF.L.U32 R3, R12, 0x1f, RZ ;  /* 0x0000001f0c037819 */ /* 0x000fd000000006ff */
[----:B------:R-:W1:Y:S02]  /*2d80*/  SYNCS.PHASECHK.TRANS64 P0, [UR5+0x100], R3 ;  /* 0x00010003ff0075a7 */ /* 0x000e640008001005 */
[----:B-1----:R-:W-:Y:S05]  /*2d90*/  @P0 BRA `(.L_x_52) ;  /* 0x0000000000080947 */ /* 0x002fea0003800000 */
[----:B------:R-:W1:Y:S02]  /*2da0*/  SYNCS.PHASECHK.TRANS64.TRYWAIT P0, [UR5+0x100], R3 ;  /* 0x00010003ff0075a7 */ /* 0x000e640008001105 */
[----:B-1----:R-:W-:Y:S05]  /*2db0*/  @!P0 BRA `(.L_x_53) ;  /* 0x0000006800f88947 */ /* 0x002fea0003800000 */
.L_x_52:
[----:B------:R-:W-:-:S04]  /*2dc0*/  UIADD3 UR4, UPT, UPT, UR6, 0x1, URZ ;  /* 0x0000000106047890 */ /* 0x000fc8000fffe0ff */
[----:B------:R-:W-:-:S04]  /*2dd0*/  UISETP.NE.AND UP0, UPT, UR4, 0x2, UPT ;  /* 0x000000020400788c */ /* 0x000fc8000bf05270 */
[----:B------:R-:W-:Y:S02]  /*2de0*/  USEL UR7, URZ, 0x1, UP0 ;  /* 0x00000001ff077887 */ /* 0x000fe40008000000 */
[----:B------:R-:W-:-:S04]  /*2df0*/  USEL UR4, UR4, URZ, UP0 ;  /* 0x000000ff04047287 */ /* 0x000fc80008000000 */
[----:B------:R-:W-:Y:S01]  /*2e00*/  ULEA UR4, UR4, UR37, 0x3 ;  /* 0x0000002504047291 */ /* 0x000fe2000f8e18ff */
[----:B-1----:R-:W-:-:S04]  /*2e10*/  LOP3.LUT R3, R12, UR7, RZ, 0x3c, !PT ;  /* 0x000000070c037c12 */ /* 0x002fc8000f8e3cff */
[----:B------:R-:W-:-:S04]  /*2e20*/  SHF.L.U32 R0, R3, 0x1f, RZ ;  /* 0x0000001f03007819 */ /* 0x000fc800000006ff */
[----:B------:R-:W1:Y:S02]  /*2e30*/  SYNCS.PHASECHK.TRANS64 P0, [UR4+0x100], R0 ;  /* 0x00010000ff0075a7 */ /* 0x000e640008001004 */
[----:B-1----:R-:W-:Y:S05]  /*2e40*/  @P0 EXIT ;  /* 0x000000000000094d */ /* 0x002fea0003800000 */
[----:B------:R-:W-:Y:S02]  /*2e50*/  SHF.L.U32 R3, R3, 0x1f, RZ ;  /* 0x0000001f03037819 */ /* 0x000fe400000006ff */
[----:B------:R-:W-:-:S07]  /*2e60*/  MOV R0, UR4 ;  /* 0x0000000400007c02 */ /* 0x000fce0008000f00 */
.L_x_54:
[----:B-1----:R1:W2:Y:S02]  /*2e70*/  SYNCS.PHASECHK.TRANS64.TRYWAIT P0, [R0+URZ+0x100], R3 ;  /* 0x00010003000075a7 */ /* 0x0022a400080011ff */
[----:B--2---:R-:W-:Y:S05]  /*2e80*/  @!P0 NANOSLEEP.SYNCS 0x989680 ;  /* 0x009896800000895d */ /* 0x004fea0003900000 */
[----:B------:R-:W2:Y:S02]  /*2e90*/  @!P0 SYNCS.PHASECHK.TRANS64 P0, [R0+URZ+0x100], R3 ;  /* 0x00010003000085a7 */ /* 0x000ea400080010ff */
[----:B--2---:R-:W-:Y:S05]  /*2ea0*/  @P0 EXIT ;  /* 0x000000000000094d */ /* 0x004fea0003800000 */
[----:B------:R-:W-:Y:S05]  /*2eb0*/  BRA `(.L_x_54) ;  /* 0xfffffffc00ec7947 */ /* 0x000fea000383ffff */
.L_x_47:
[----:B------:R-:W-:-:S09]  /*2ec0*/  UISETP.NE.AND UP1, UPT, UR8, URZ, UPT ;  /* 0x000000ff0800728c */ /* 0x000fd2000bf25270 */
[----:B------:R-:W-:Y:S05]  /*2ed0*/  BRA.U UP1, `(.L_x_55) ;  /* 0x0000000d01947547 */ /* 0x000fea000b800000 */
[----:B------:R-:W-:Y:S01]  /*2ee0*/  UMOV UR4, 0x40 ;  /* 0x0000004000047882 */ /* 0x000fe20000000000 */
[----:B------:R-:W-:Y:S01]  /*2ef0*/  NOP ;  /* 0x0000000000007918 */ /* 0x000fe20000000000 */
[----:B------:R-:W-:Y:S01]  /*2f00*/  ULEA UR4, UR37, UR4, 0x18 ;  /* 0x0000000425047291 */ /* 0x000fe2000f8ec0ff */
[----:B------:R-:W-:Y:S02]  /*2f10*/  UMOV UR5, 0x400 ;  /* 0x0000040000057882 */ /* 0x000fe40000000000 */
[----:B------:R-:W-:-:S06]  /*2f20*/  ULEA UR37, UR37, UR5, 0x18 ;  /* 0x0000000525257291 */ /* 0x000fcc000f8ec0ff */
[----:B------:R-:W1:Y:S02]  /*2f30*/  LDS.U8 R0, [UR4+0x1c] ;  /* 0x00001c04ff007984 */ /* 0x000e640008000000 */
[----:B-1----:R-:W-:-:S13]  /*2f40*/  ISETP.NE.AND P0, PT, R0, RZ, PT ;  /* 0x000000ff0000720c */ /* 0x002fda0003f05270 */
[----:B------:R-:W-:Y:S05]  /*2f50*/  @P0 BRA `(.L_x_56) ;  /* 0x0000000000580947 */ /* 0x000fea0003800000 */
[----:B------:R-:W-:-:S13]  /*2f60*/  ELECT P0, URZ, PT ;  /* 0x0000000000ff782f */ /* 0x000fda0003800000 */
[----:B------:R-:W-:Y:S05]  /*2f70*/  @!P0 BRA `(.L_x_57) ;  /* 0x0000000000608947 */ /* 0x000fea0003800000 */
[----:B------:R-:W-:Y:S01]  /*2f80*/  UMOV UR5, 0x10 ;  /* 0x0000001000057882 */ /* 0x000fe20000000000 */
[----:B------:R-:W-:Y:S01]  /*2f90*/  HFMA2 R0, -RZ, RZ, 0, 5.9604644775390625e-08 ;  /* 0x00000001ff007431 */ /* 0x000fe200000001ff */
[----:B------:R-:W-:-:S03]  /*2fa0*/  MOV R2, 0xffff ;  /* 0x0000ffff00027802 */ /* 0x000fc60000000f00 */
[----:B------:R-:W-:Y:S04]  /*2fb0*/  DEPBAR.LE SB1, 0x36 ;  /* 0x00009d800000791a */ /* 0x000fe80000000000 */
[----:B------:R-:W1:Y:S02]  /*2fc0*/  UTCATOMSWS.FIND_AND_SET.ALIGN UP0, UR5, UR5 ;  /* 0x00000005000575e3 */ /* 0x000e640008000800 */
[----:B-1----:R-:W-:Y:S01]  /*2fd0*/  MOV R3, UR5 ;  /* 0x0000000500037c02 */ /* 0x002fe20008000f00 */
[----:B------:R-:W-:Y:S06]  /*2fe0*/  BRA.U UP0, `(.L_x_58) ;  /* 0x0000000100187547 */ /* 0x000fec000b800000 */
.L_x_59:
[----:B------:R-:W-:Y:S05]  /*2ff0*/  NANOSLEEP 0x64 ;  /* 0x000000640000795d */ /* 0x000fea0003800000 */
[----:B------:R-:W-:-:S05]  /*3000*/  UMOV UR5, 0x10 ;  /* 0x0000001000057882 */ /* 0x000fca0000000000 */
[----:B------:R-:W-:Y:S04]  /*3010*/  DEPBAR.LE SB1, 0x36 ;  /* 0x00009d800000791a */ /* 0x000fe80000000000 */
[----:B------:R-:W1:Y:S02]  /*3020*/  UTCATOMSWS.FIND_AND_SET.ALIGN UP0, UR5, UR5 ;  /* 0x00000005000575e3 */ /* 0x000e640008000800 */
[----:B-1----:R-:W-:Y:S01]  /*3030*/  MOV R3, UR5 ;  /* 0x0000000500037c02 */ /* 0x002fe20008000f00 */
[----:B------:R-:W-:Y:S05]  /*3040*/  BRA.U !UP0, `(.L_x_59) ;  /* 0xfffffffd08e87547 */ /* 0x000fea000b83ffff */
.L_x_58:
[-C--:B------:R-:W-:Y:S02]  /*3050*/  SHF.L.U32 R2, R2, R3.reuse, RZ ;  /* 0x0000000302027219 */ /* 0x080fe400000006ff */
[----:B------:R-:W-:Y:S01]  /*3060*/  SHF.L.U32 R0, R0, R3, RZ ;  /* 0x0000000300007219 */ /* 0x000fe200000006ff */
[----:B------:R-:W-:Y:S02]  /*3070*/  IMAD.SHL.U32 R3, R3, 0x20, RZ ;  /* 0x0000002003037824 */ /* 0x000fe400078e00ff */
[----:B------:R1:W-:Y:S04]  /*3080*/  ATOMS.OR RZ, [UR4+0x14], R2 ;  /* 0x00001402ffff798c */ /* 0x0003e8000b000004 */
[----:B------:R1:W-:Y:S04]  /*3090*/  ATOMS.OR RZ, [UR4+0x18], R0 ;  /* 0x00001800ffff798c */ /* 0x0003e8000b000004 */
[----:B------:R1:W-:Y:S01]  /*30a0*/  STS [UR37+0x1a0], R3 ;  /* 0x0001a003ff007988 */ /* 0x0003e20008000825 */
[----:B------:R-:W-:Y:S05]  /*30b0*/  BRA `(.L_x_57) ;  /* 0x0000000000107947 */ /* 0x000fea0003800000 */
.L_x_56:
[----:B------:R-:W-:Y:S02]  /*30c0*/  MOV R0, 0xffffffff ;  /* 0xffffffff00007802 */ /* 0x000fe40000000f00 */
[----:B------:R-:W-:-:S03]  /*30d0*/  MOV R2, 0x3100 ;  /* 0x0000310000027802 */ /* 0x000fc60000000f00 */
[----:B------:R1:W-:Y:S04]  /*30e0*/  STS [UR37+0x1a0], R0 ;  /* 0x0001a000ff007988 */ /* 0x0003e80008000825 */
[----:B-1-3-5:R-:W-:Y:S05]  /*30f0*/  CALL.REL.NOINC `($__internal_1_$__cuda_sm10x_tcgen05_guardrail_trap_phase_invalid_during_alloc) ;  /* 0x00000070003c7944 */ /* 0x02afea0003c00000 */
.L_x_57:
[----:B------:R-:W-:Y:S05]  /*3100*/  WARPSYNC.ALL ;  /* 0x0000000000007948 */ /* 0x000fea0003800000 */
[----:B------:R-:W2:Y:S01]  /*3110*/  S2UR UR6, SR_CgaCtaId ;  /* 0x00000000000679c3 */ /* 0x000ea20000008800 */
[----:B------:R-:W-:Y:S01]  /*3120*/  UMOV UR4, 0x400 ;  /* 0x0000040000047882 */ /* 0x000fe20000000000 */
[----:B------:R-:W-:-:S06]  /*3130*/  NOP ;  /* 0x0000000000007918 */ /* 0x000fcc0000000000 */
[----:B------:R-:W-:Y:S06]  /*3140*/  BAR.ARV 0x6, 0xa0 ;  /* 0x0182800000007b1d */ /* 0x000fec0000002000 */
[----:B------:R-:W4:Y:S01]  /*3150*/  LDCU UR7, c[0x0][0x38c] ;  /* 0x00007180ff0777ac */ /* 0x000f220008000800 */
[----:B------:R-:W-:Y:S01]  /*3160*/  IMAD.MOV.U32 R11, RZ, RZ, 0x1 ;  /* 0x00000001ff0b7424 */ /* 0x000fe200078e00ff */
[----:B------:R-:W-:Y:S01]  /*3170*/  CS2R R8, SRZ ;  /* 0x0000000000087805 */ /* 0x000fe2000001ff00 */
[----:B------:R-:W-:Y:S01]  /*3180*/  IMAD.MOV.U32 R10, RZ, RZ, RZ ;  /* 0x000000ffff0a7224 */ /* 0x000fe200078e00ff */
[----:B------:R-:W-:Y:S01]  /*3190*/  UMOV UR18, URZ ;  /* 0x000000ff00127c82 */ /* 0x000fe20008000000 */
[----:B------:R-:W-:Y:S01]  /*31a0*/  UMOV UR17, URZ ;  /* 0x000000ff00117c82 */ /* 0x000fe20008000000 */
[----:B------:R-:W-:Y:S01]  /*31b0*/  UMOV UR22, 0x0 ;  /* 0x0000000000167882 */ /* 0x000fe20000000000 */
[----:B------:R-:W-:Y:S01]  /*31c0*/  UMOV UR23, 0x44004a0 ;  /* 0x044004a000177882 */ /* 0x000fe20000000000 */
[----:B------:R-:W-:Y:S01]  /*31d0*/  UMOV UR20, 0x0 ;  /* 0x0000000000147882 */ /* 0x000fe20000000000 */
[----:B------:R-:W-:Y:S01]  /*31e0*/  UMOV UR21, 0x44004a0 ;  /* 0x044004a000157882 */ /* 0x000fe20000000000 */
[----:B--2---:R-:W-:Y:S01]  /*31f0*/  ULEA UR6, UR6, UR4, 0x18 ;  /* 0x0000000406067291 */ /* 0x004fe2000f8ec0ff */
[----:B------:R-:W2:Y:S03]  /*3200*/  LDCU UR4, c[0x0][0x38c] ;  /* 0x00007180ff0477ac */ /* 0x000ea60008000800 */
[----:B------:R-:W-:-:S02]  /*3210*/  UIADD3 UR11, UPT, UPT, UR6, 0x6400, URZ ;  /* 0x00006400060b7890 */ /* 0x000fc4000fffe0ff */
[----:B----4-:R-:W-:-:S03]  /*3220*/  UIADD3 UR7, UPT, UPT, UR7, 0x3f, URZ ;  /* 0x0000003f07077890 */ /* 0x010fc6000fffe0ff */
[----:B-1----:R-:W1:Y:S01]  /*3230*/  LDS R0, [UR6+0x1a0] ;  /* 0x0001a006ff007984 */ /* 0x002e620008000800 */
[----:B------:R-:W-:Y:S02]  /*3240*/  UIADD3 UR12, UPT, UPT, UR6, 0x10400, URZ ;  /* 0x00010400060c7890 */ /* 0x000fe4000fffe0ff */
[----:B------:R-:W-:Y:S02]  /*3250*/  USHF.R.S32.HI UR5, URZ, 0x1f, UR7 ;  /* 0x0000001fff057899 */ /* 0x000fe40008011407 */
[----:B------:R-:W-:Y:S02]  /*3260*/  USHF.R.U32.HI UR11, URZ, 0x4, UR11 ;  /* 0x00000004ff0b7899 */ /* 0x000fe4000801160b */
[----:B------:R-:W-:Y:S02]  /*3270*/  ULEA.HI UR5, UR5, UR7, URZ, 0x6 ;  /* 0x0000000705057291 */ /* 0x000fe4000f8f30ff */
[----:B------:R-:W-:Y:S02]  /*3280*/  USHF.R.U32.HI UR12, URZ, 0x4, UR12 ;  /* 0x00000004ff0c7899 */ /* 0x000fe4000801160c */
[----:B------:R-:W-:-:S02]  /*3290*/  USHF.R.S32.HI UR5, URZ, 0x6, UR5 ;  /* 0x00000006ff057899 */ /* 0x000fc40008011405 */
[----:B------:R-:W-:Y:S02]  /*32a0*/  ULOP3.LUT UR11, UR11, 0x3fff, URZ, 0xc0, !UPT ;  /* 0x00003fff0b0b7892 */ /* 0x000fe4000f8ec0ff */
[----:B------:R-:W-:Y:S02]  /*32b0*/  UISETP.LT.AND UP0, UPT, UR5, 0x1, UPT ;  /* 0x000000010500788c */ /* 0x000fe4000bf01270 */
[----:B------:R-:W-:Y:S02]  /*32c0*/  ULOP3.LUT UR12, UR12, 0x3fff, URZ, 0xc0, !UPT ;  /* 0x00003fff0c0c7892 */ /* 0x000fe4000f8ec0ff */
[----:B------:R-:W-:Y:S02]  /*32d0*/  USEL UR10, UR5, 0x1, !UP0 ;  /* 0x00000001050a7887 */ /* 0x000fe4000c000000 */
[----:B------:R-:W-:Y:S02]  /*32e0*/  ULOP3.LUT UR11, UR11, 0x10000, URZ, 0xfc, !UPT ;  /* 0x000100000b0b7892 */ /* 0x000fe4000f8efcff */
[----:B------:R-:W-:-:S02]  /*32f0*/  ULOP3.LUT UR12, UR12, 0x10000, URZ, 0xfc, !UPT ;  /* 0x000100000c0c7892 */ /* 0x000fc4000f8efcff */
[----:B------:R-:W-:Y:S02]  /*3300*/  UIADD3 UR10, UPT, UPT, -UR10, URZ, URZ ;  /* 0x000000ff0a0a7290 */ /* 0x000fe4000fffe1ff */
[----:B--2---:R-:W-:Y:S01]  /*3310*/  UISETP.GE.AND UP3, UPT, UR4, 0x1, UPT ;  /* 0x000000010400788c */ /* 0x004fe2000bf66270 */
[----:B-1----:R-:W-:-:S15]  /*3320*/  R2UR UR19, R0 ;  /* 0x00000000001372ca */ /* 0x002fde00000e0000 */
.L_x_66:
[----:B------:R-:W-:Y:S02]  /*3330*/  LEA R0, R10, UR6, 0x3 ;  /* 0x000000060a007c11 */ /* 0x000fe4000f8e18ff */
[----:B------:R-:W-:Y:S02]  /*3340*/  SHF.L.U32 R5, R9, 0x1f, RZ ;  /* 0x0000001f09057819 */ /* 0x000fe400000006ff */
[----:B------:R-:W-:Y:S01]  /*3350*/  PLOP3.LUT P0, PT, PT, PT, UP3, 0x80, 0x8 ;  /* 0x000000000008781c */ /* 0x000fe20003f0f038 */
[----:B------:R-:W-:Y:S01]  /*3360*/  VIADD R3, R0, 0x100 ;  /* 0x0000010000037836 */ /* 0x000fe20000000000 */
[----:B-1----:R-:W1:Y:S02]  /*3370*/  SYNCS.PHASECHK.TRANS64.TRYWAIT P1, [R0+URZ+0xf0], R5 ;  /* 0x0000f005000075a7 */ /* 0x002e6400080211ff */
[----:B-1--4-:R-:W-:Y:S09]  /*3380*/  @!P1 BRA `(.L_x_60) ;  /* 0x00000064009c9947 */ /* 0x012ff20003800000 */
.L_x_159:
[----:B------:R-:W-:Y:S01]  /*3390*/  LEA R4, R10, UR6, 0x4 ;  /* 0x000000060a047c11 */ /* 0x000fe2000f8e20ff */
[----:B------:R-:W-:Y:S01]  /*33a0*/  @UP3 ULEA UR4, UR17, UR6, 0x3 ;  /* 0x0000000611043291 */ /* 0x000fe2000f8e18ff */
[----:B------:R-:W-:Y:S01]  /*33b0*/  PLOP3.LUT P2, PT, PT, PT, PT, 0x80, 0x8 ;  /* 0x000000000008781c */ /* 0x000fe20003f4f070 */
[----:B------:R-:W-:Y:S01]  /*33c0*/  ULEA UR8, UR18, UR6, 0x3 ;  /* 0x0000000612087291 */ /* 0x000fe2000f8e18ff */
[----:B------:R-:W-:Y:S02]  /*33d0*/  PRMT R3, RZ, 0x654, R3 ;  /* 0x00000654ff037816 */ /* 0x000fe40000000003 */
[----:B-1----:R-:W1:Y:S01]  /*33e0*/  LDS.128 R4, [R4+0x180] ;  /* 0x0001800004047984 */ /* 0x002e620000000c00 */
[----:B------:R-:W-:Y:S02]  /*33f0*/  @P0 SHF.L.U32 R2, R8, 0x1f, RZ ;  /* 0x0000001f08020819 */ /* 0x000fe400000006ff */
[----:B------:R-:W-:Y:S01]  /*3400*/  SHF.L.U32 R0, R11, 0x1f, RZ ;  /* 0x0000001f0b007819 */ /* 0x000fe200000006ff */
[----:B------:R-:W-:Y:S01]  /*3410*/  @!PT LDS RZ, [RZ] ;  /* 0x00000000fffff984 */ /* 0x000fe20000000800 */
[----:B------:R-:W-:Y:S01]  /*3420*/  @!PT LDS RZ, [RZ] ;  /* 0x00000000fffff984 */ /* 0x000fe20000000800 */
[----:B------:R-:W-:Y:S01]  /*3430*/  @!PT LDS RZ, [RZ] ;  /* 0x00000000fffff984 */ /* 0x000fe20000000800 */
[----:B------:R-:W-:Y:S01]  /*3440*/  @!PT LDS RZ, [RZ] ;  /* 0x00000000fffff984 */ /* 0x000fe20000000800 */
[----:B------:R2:W-:Y:S06]  /*3450*/  MEMBAR.ALL.CTA ;  /* 0x0000000000007992 */ /* 0x0005ec0000008000 */
[----:B--2---:R-:W2:Y:S02]  /*3460*/  FENCE.VIEW.ASYNC.S ;  /* 0x00000000000073c6 */ /* 0x004ea40000000000 */
[----:B--2---:R2:W-:Y:S01]  /*3470*/  SYNCS.ARRIVE.TRANS64.RED.A1T0 RZ, [R3+URZ], RZ ;  /* 0x000000ff03ff79a7 */ /* 0x0045e200081004ff */
[----:B------:R2:W4:Y:S01]  /*3480*/  @P0 SYNCS.PHASECHK.TRANS64.TRYWAIT P2, [UR4], R2 ;  /* 0x00000002ff0005a7 */ /* 0x0005220008041104 */
[----:B------:R-:W-:Y:S01]  /*3490*/  ULEA.HI UR4, UR18, UR18, URZ, 0x1 ;  /* 0x0000001212047291 */ /* 0x000fe2000f8f08ff */
[----:B-1----:R-:W-:-:S03]  /*34a0*/  LOP3.LUT P1, RZ, R6, 0x1, RZ, 0xc0, !PT ;  /* 0x0000000106ff7812 */ /* 0x002fc6000782c0ff */
[----:B------:R-:W-:Y:S02]  /*34b0*/  USHF.L.U32 UR9, UR4, 0x7, URZ ;  /* 0x0000000704097899 */ /* 0x000fe400080006ff */
[----:B------:R-:W-:Y:S02]  /*34c0*/  ULOP3.LUT UR4, UR4, 0xffe, URZ, 0xc0, !UPT ;  /* 0x00000ffe04047892 */ /* 0x000fe4000f8ec0ff */
[----:B------:R-:W-:Y:S02]  /*34d0*/  ULOP3.LUT UR9, UR9, 0xffffff00, URZ, 0xc0, !UPT ;  /* 0xffffff0009097892 */ /* 0x000fe4000f8ec0ff */
[----:B------:R-:W-:Y:S02]  /*34e0*/  UIADD3 UR4, UPT, UPT, -UR4, UR18, URZ ;  /* 0x0000001204047290 */ /* 0x000fe4000fffe1ff */
[----:B------:R-:W-:Y:S01]  /*34f0*/  UIADD3 UR9, UPT, UPT, UR19, UR9, URZ ;  /* 0x0000000913097290 */ /* 0x000fe2000fffe0ff */
[----:B------:R-:W1:Y:S03]  /*3500*/  SYNCS.PHASECHK.TRANS64.TRYWAIT P0, [UR8+0x130], R0 ;  /* 0x00013000ff0075a7 */ /* 0x000e660008001108 */
[----:B------:R-:W-:Y:S01]  /*3510*/  ULEA UR9, UR4, UR9, 0x14 ;  /* 0x0000000904097291 */ /* 0x000fe2000f8ea0ff */
[----:B-12-4-:R-:W-:Y:S11]  /*3520*/  @!P0 BRA `(.L_x_61) ;  /* 0x0000006400488947 */ /* 0x016ff60003800000 */
.L_x_161:
[----:B------:R-:W-:Y:S01]  /*3530*/  IADD3 R10, PT, PT, R10, 0x1, RZ ;  /* 0x000000010a0a7810 */ /* 0x000fe20007ffe0ff */
[----:B------:R-:W-:Y:S06]  /*3540*/  BRA.U !UP3, `(.L_x_62) ;  /* 0x000000010b987547 */ /* 0x000fec000b800000 */
[----:B------:R-:W-:Y:S01]  /*3550*/  UPLOP3.LUT UP4, UPT, UPT, UPT, UPT, 0x40, 0x4 ;  /* 0x000000000004789c */ /* 0x000fe20003f8e870 */
[----:B------:R-:W-:Y:S01]  /*3560*/  UMOV UR16, UR10 ;  /* 0x0000000a00107c82 */ /* 0x000fe20008000000 */
[----:B------:R-:W-:Y:S01]  /*3570*/  UMOV UR15, UR5 ;  /* 0x00000005000f7c82 */ /* 0x000fe20008000000 */
[----:B------:R-:W-:-:S08]  /*3580*/  UMOV UR14, UR17 ;  /* 0x00000011000e7c82 */ /* 0x000fd00008000000 */
.L_x_65:
[----:B------:R-:W-:Y:S02]  /*3590*/  UIADD3 UR16, UPT, UPT, UR16, 0x1, URZ ;  /* 0x0000000110107890 */ /* 0x000fe4000fffe0ff */
[----:B--2---:R-:W-:Y:S02]  /*35a0*/  ULEA UR7, UR14, UR6, 0x3 ;  /* 0x000000060e077291 */ /* 0x004fe4000f8e18ff */
[----:B------:R-:W-:Y:S01]  /*35b0*/  UISETP.NE.AND UP0, UPT, UR16, URZ, UPT ;  /* 0x000000ff1000728c */ /* 0x000fe2000bf05270 */
[----:B----4-:R-:W-:Y:S10]  /*35c0*/  @P2 BRA `(.L_x_63) ;  /* 0x00000000000c2947 */ /* 0x010ff40003800000 */
[----:B-1----:R-:W-:Y:S04]  /*35d0*/  SHF.L.U32 R3, R8, 0x1f, RZ ;  /* 0x0000001f08037819 */ /* 0x002fe800000006ff */
[----:B------:R-:W1:Y:S02]  /*35e0*/  SYNCS.PHASECHK.TRANS64.TRYWAIT P0, [UR7], R3 ;  /* 0x00000003ff0075a7 */ /* 0x000e640008001107 */
[----:B-1----:R-:W-:Y:S05]  /*35f0*/  @!P0 BRA `(.L_x_64) ;  /* 0x00000064002c8947 */ /* 0x002fea0003800000 */
.L_x_63:
[----:B------:R-:W-:Y:S01]  /*3600*/  UISETP.NE.AND UP1, UPT, UR15, 0x1, UPT ;  /* 0x000000010f00788c */ /* 0x000fe2000bf25270 */
[----:B------:R-:W-:Y:S01]  /*3610*/  PLOP3.LUT P2, PT, PT, PT, PT, 0x80, 0x8 ;  /* 0x000000000008781c */ /* 0x000fe20003f4f070 */
[----:B------:R-:W-:Y:S02]  /*3620*/  UIADD3 UR17, UPT, UPT, UR14, 0x1, URZ ;  /* 0x000000010e117890 */ /* 0x000fe4000fffe0ff */
[----:B------:R-:W-:Y:S02]  /*3630*/  ULEA UR24, UR14, UR12, 0xa ;  /* 0x0000000c0e187291 */ /* 0x000fe4000f8e50ff */
[----:B------:R-:W-:Y:S01]  /*3640*/  UISETP.NE.AND UP2, UPT, UR17, 0xa, UPT ;  /* 0x0000000a1100788c */ /* 0x000fe2000bf45270 */
[----:B------:R-:W-:Y:S01]  /*3650*/  PLOP3.LUT P0, PT, PT, PT, UP1, 0x80, 0x8 ;  /* 0x000000000008781c */ /* 0x000fe20003f0f018 */
[----:B------:R-:W-:Y:S02]  /*3660*/  ULEA UR26, UR14, UR11, 0x8 ;  /* 0x0000000b0e1a7291 */ /* 0x000fe4000f8e40ff */
[----:B------:R-:W-:Y:S02]  /*3670*/  USEL UR13, URZ, 0x1, UP2 ;  /* 0x00000001ff0d7887 */ /* 0x000fe40009000000 */
[----:B------:R-:W-:Y:S02]  /*3680*/  USEL UR17, UR17, URZ, UP2 ;  /* 0x000000ff11117287 */ /* 0x000fe40009000000 */
[----:B------:R-:W-:Y:S02]  /*3690*/  UIADD3 UR30, UPT, UPT, UR24, 0x2, URZ ;  /* 0x00000002181e7890 */ /* 0x000fe4000fffe0ff */
[----:B------:R-:W-:Y:S01]  /*36a0*/  @UP1 ULEA UR4, UR17, UR6, 0x3 ;  /* 0x0000000611041291 */ /* 0x000fe2000f8e18ff */
[----:B------:R-:W-:Y:S01]  /*36b0*/  LOP3.LUT R8, R8, UR13, RZ, 0x3c, !PT ;  /* 0x0000000d08087c12 */ /* 0x000fe2000f8e3cff */
[----:B------:R-:W-:Y:S02]  /*36c0*/  UIADD3 UR28, UPT, UPT, UR26, 0x2, URZ ;  /* 0x000000021a1c7890 */ /* 0x000fe4000fffe0ff */
[----:B------:R-:W-:Y:S01]  /*36d0*/  UIADD3 UR7, UPT, UPT, UR7, 0x50, URZ ;  /* 0x0000005007077890 */ /* 0x000fe2000fffe0ff */
[----:B-1----:R-:W-:Y:S01]  /*36e0*/  @P0 SHF.L.U32 R0, R8, 0x1f, RZ ;  /* 0x0000001f08000819 */ /* 0x002fe200000006ff */
[----:B------:R-:W-:Y:S01]  /*36f0*/  UMOV UR25, 0x80004020 ;  /* 0x8000402000197882 */ /* 0x000fe20000000000 */
[----:B------:R-:W-:Y:S01]  /*3700*/  UMOV UR27, 0x80004020 ;  /* 0x80004020001b7882 */ /* 0x000fe20000000000 */
[----:B------:R-:W-:Y:S01]  /*3710*/  UMOV UR31, 0x80004020 ;  /* 0x80004020001f7882 */ /* 0x000fe20000000000 */
[----:B------:R2:W4:Y:S01]  /*3720*/  @P0 SYNCS.PHASECHK.TRANS64.TRYWAIT P2, [UR4], R0 ;  /* 0x00000000ff0005a7 */ /* 0x0005220008041104 */
[----:B------:R-:W-:Y:S01]  /*3730*/  UIADD3 UR15, UPT, UPT, UR15, -0x1, URZ ;  /* 0xffffffff0f0f7890 */ /* 0x000fe2000fffe0ff */
[----:B------:R2:W-:Y:S01]  /*3740*/  UTCIMMA gdesc[UR26], gdesc[UR24], tmem[UR9], tmem[UR22], idesc[UR23], UP4 ;  /* 0x00ff16181a0075ea */ /* 0x0005e2000a000109 */
[----:B------:R-:W-:Y:S01]  /*3750*/  UPLOP3.LUT UP4, UPT, UPT, UPT, UPT, 0x80, 0x8 ;  /* 0x000000000008789c */ /* 0x000fe20003f8f070 */
[----:B------:R-:W-:Y:S01]  /*3760*/  UMOV UR29, 0x80004020 ;  /* 0x80004020001d7882 */ /* 0x000fe20000000000 */
[----:B------:R-:W-:Y:S01]  /*3770*/  UMOV UR14, UR17 ;  /* 0x00000011000e7c82 */ /* 0x000fe20008000000 */
[----:B------:R2:W-:Y:S01]  /*3780*/  UTCIMMA gdesc[UR28], gdesc[UR30], tmem[UR9], tmem[UR20], idesc[UR21], UPT ;  /* 0x00ff141e1c0075ea */ /* 0x0005e2000b800109 */
[----:B------:R2:W-:Y:S01]  /*3790*/  UTCBAR [UR7], URZ ;  /* 0x000000ff070073e9 */ /* 0x0005e200080000ff */
[----:B------:R-:W-:Y:S06]  /*37a0*/  BRA.U UP0, `(.L_x_65) ;  /* 0xfffffffd00787547 */ /* 0x000fec000b83ffff */
.L_x_62:
[----:B------:R-:W-:Y:S01]  /*37b0*/  UIADD3 UR18, UPT, UPT, UR18, 0x1, URZ ;  /* 0x0000000112127890 */ /* 0x000fe2000fffe0ff */
[C---:B------:R-:W-:Y:S01]  /*37c0*/  ISETP.NE.AND P0, PT, R10.reuse, 0x2, PT ;  /* 0x000000020a00780c */ /* 0x040fe20003f05270 */
[----:B------:R-:W-:Y:S02]  /*37d0*/  UIADD3 UR8, UPT, UPT, UR8, 0x110, URZ ;  /* 0x0000011008087890 */ /* 0x000fe4000fffe0ff */
[----:B------:R-:W-:Y:S01]  /*37e0*/  UISETP.NE.AND UP0, UPT, UR18, 0x4, UPT ;  /* 0x000000041200788c */ /* 0x000fe2000bf05270 */
[----:B-12---:R-:W-:Y:S02]  /*37f0*/  SEL R0, RZ, 0x1, P0 ;  /* 0x00000001ff007807 */ /* 0x006fe40000000000 */
[----:B------:R-:W-:Y:S01]  /*3800*/  SEL R10, R10, RZ, P0 ;  /* 0x000000ff0a0a7207 */ /* 0x000fe20000000000 */
[----:B------:R-:W-:Y:S01]  /*3810*/  USEL UR4, URZ, 0x1, UP0 ;  /* 0x00000001ff047887 */ /* 0x000fe20008000000 */
[----:B------:R-:W-:Y:S01]  /*3820*/  LOP3.LUT R9, R9, R0, RZ, 0x3c, !PT ;  /* 0x0000000009097212 */ /* 0x000fe200078e3cff */
[----:B------:R-:W-:Y:S01]  /*3830*/  USEL UR18, UR18, URZ, UP0 ;  /* 0x000000ff12127287 */ /* 0x000fe20008000000 */
[----:B------:R1:W-:Y:S03]  /*3840*/  UTCBAR [UR8], URZ ;  /* 0x000000ff080073e9 */ /* 0x0003e600080000ff */
[----:B------:R-:W-:Y:S01]  /*3850*/  LOP3.LUT R11, R11, UR4, RZ, 0x3c, !PT ;  /* 0x000000040b0b7c12 */ /* 0x000fe2000f8e3cff */
[----:B------:R-:W-:Y:S07]  /*3860*/  @P1 BRA `(.L_x_66) ;  /* 0xfffffff800b01947 */ /* 0x000fee000383ffff */
[----:B------:R-:W2:Y:S01]  /*3870*/  S2UR UR4, SR_CgaCtaId ;  /* 0x00000000000479c3 */ /* 0x000ea20000008800 */
[----:B------:R-:W-:Y:S01]  /*3880*/  ELECT P0, URZ, PT ;  /* 0x0000000000ff782f */ /* 0x000fe20003800000 */
[----:B------:R-:W-:Y:S01]  /*3890*/  IMAD.MOV.U32 R0, RZ, RZ, 0x1 ;  /* 0x00000001ff007424 */ /* 0x000fe200078e00ff */
[----:B------:R-:W-:Y:S01]  /*38a0*/  UIADD3 UR6, UPT, UPT, UR6, 0x130, URZ ;  /* 0x0000013006067890 */ /* 0x000fe2000fffe0ff */
[----:B------:R-:W-:Y:S01]  /*38b0*/  SHF.L.U32 R3, R11, 0x1f, RZ ;  /* 0x0000001f0b037819 */ /* 0x000fe200000006ff */
[----:B------:R-:W-:-:S03]  /*38c0*/  UMOV UR5, 0x40 ;  /* 0x0000004000057882 */ /* 0x000fc60000000000 */
[----:B------:R-:W-:Y:S01]  /*38d0*/  UVIRTCOUNT.DEALLOC.SMPOOL 0x80 ;  /* 0x000000800000784c */ /* 0x000fe20000000000 */
[----:B--2---:R-:W-:Y:S02]  /*38e0*/  ULEA UR4, UR4, UR5, 0x18 ;  /* 0x0000000504047291 */ /* 0x004fe4000f8ec0ff */
[----:B------:R-:W-:-:S07]  /*38f0*/  ULEA UR5, UR18, UR6, 0x3 ;  /* 0x0000000612057291 */ /* 0x000fce000f8e18ff */
[----:B------:R2:W-:Y:S02]  /*3900*/  @P0 STS.U8 [UR4+0x1c], R0 ;  /* 0x00001c00ff000988 */ /* 0x0005e40008000004 */
[----:B------:R-:W3:Y:S02]  /*3910*/  SYNCS.PHASECHK.TRANS64.TRYWAIT P0, [UR5], R3 ;  /* 0x00000003ff0075a7 */ /* 0x000ee40008001105 */
[----:B--23--:R-:W-:Y:S05]  /*3920*/  @!P0 BRA `(.L_x_67) ;  /* 0x0000006000788947 */ /* 0x00cfea0003800000 */
.L_x_164:
[----:B------:R-:W-:-:S04]  /*3930*/  UIADD3 UR7, UPT, UPT, UR18, 0x1, URZ ;  /* 0x0000000112077890 */ /* 0x000fc8000fffe0ff */
[----:B------:R-:W-:-:S04]  /*3940*/  UISETP.NE.AND UP0, UPT, UR7, 0x4, UPT ;  /* 0x000000040700788c */ /* 0x000fc8000bf05270 */
[----:B-1----:R-:W-:Y:S02]  /*3950*/  USEL UR8, URZ, 0x1, UP0 ;  /* 0x00000001ff087887 */ /* 0x002fe40008000000 */
[----:B------:R-:W-:-:S04]  /*3960*/  USEL UR7, UR7, URZ, UP0 ;  /* 0x000000ff07077287 */ /* 0x000fc80008000000 */
[----:B------:R-:W-:Y:S01]  /*3970*/  ULEA UR5, UR7, UR6, 0x3 ;  /* 0x0000000607057291 */ /* 0x000fe2000f8e18ff */
[----:B------:R-:W-:-:S04]  /*3980*/  LOP3.LUT R2, R11, UR8, RZ, 0x3c, !PT ;  /* 0x000000080b027c12 */ /* 0x000fc8000f8e3cff */
[----:B--2---:R-:W-:-:S04]  /*3990*/  SHF.L.U32 R3, R2, 0x1f, RZ ;  /* 0x0000001f02037819 */ /* 0x004fc800000006ff */
[----:B------:R-:W1:Y:S02]  /*39a0*/  SYNCS.PHASECHK.TRANS64.TRYWAIT P0, [UR5], R3 ;  /* 0x00000003ff0075a7 */ /* 0x000e640008001105 */
[----:B-1----:R-:W-:Y:S05]  /*39b0*/  @!P0 BRA `(.L_x_68) ;  /* 0x00000060006c8947 */ /* 0x002fea0003800000 */
.L_x_166:
        /* <DEDUP_REMOVED lines=9> */
.L_x_168:
[----:B------:R-:W-:-:S04]  /*3a50*/  UIADD3 UR7, UPT, UPT, UR7, 0x1, URZ ;  /* 0x0000000107077890 */ /* 0x000fc8000fffe0ff */
[----:B------:R-:W-:-:S04]  /*3a60*/  UISETP.NE.AND UP0, UPT, UR7, 0x4, UPT ;  /* 0x000000040700788c */ /* 0x000fc8000bf05270 */
[----:B------:R-:W-:Y:S02]  /*3a70*/  USEL UR5, URZ, 0x1, UP0 ;  /* 0x00000001ff057887 */ /* 0x000fe40008000000 */
[----:B------:R-:W-:-:S04]  /*3a80*/  USEL UR7, UR7, URZ, UP0 ;  /* 0x000000ff07077287 */ /* 0x000fc80008000000 */
[----:B------:R-:W-:Y:S01]  /*3a90*/  ULEA UR7, UR7, UR6, 0x3 ;  /* 0x0000000607077291 */ /* 0x000fe2000f8e18ff */
[----:B-1----:R-:W-:-:S04]  /*3aa0*/  LOP3.LUT R3, R2, UR5, RZ, 0x3c, !PT ;  /* 0x0000000502037c12 */ /* 0x002fc8000f8e3cff */
[----:B------:R-:W-:-:S04]  /*3ab0*/  SHF.L.U32 R3, R3, 0x1f, RZ ;  /* 0x0000001f03037819 */ /* 0x000fc800000006ff */
[----:B------:R-:W1:Y:S02]  /*3ac0*/  SYNCS.PHASECHK.TRANS64.TRYWAIT P0, [UR7], R3 ;  /* 0x00000003ff0075a7 */ /* 0x000e640008001107 */
[----:B-1----:R-:W-:Y:S05]  /*3ad0*/  @!P0 BRA `(.L_x_70) ;  /* 0x0000006000548947 */ /* 0x002fea0003800000 */
.L_x_170:
[----:B------:R-:W-:Y:S01]  /*3ae0*/  NOP ;  /* 0x0000000000007918 */ /* 0x000fe20000000000 */
[----:B-1----:R-:W1:Y:S01]  /*3af0*/  LDS R0, [UR4+0x14] ;  /* 0x00001404ff007984 */ /* 0x002e620008000800 */
[----:B------:R-:W-:Y:S01]  /*3b00*/  ULOP3.LUT UR6, UR19, 0xffff, URZ, 0xc0, !UPT ;  /* 0x0000ffff13067892 */ /* 0x000fe2000f8ec0ff */
[----:B------:R-:W-:Y:S01]  /*3b10*/  UMOV UR8, 0xffff ;  /* 0x0000ffff00087882 */ /* 0x000fe20000000000 */
[----:B------:R-:W-:Y:S02]  /*3b20*/  UMOV UR5, 0x1 ;  /* 0x0000000100057882 */ /* 0x000fe40000000000 */
[----:B------:R-:W-:-:S04]  /*3b30*/  USHF.R.U32.HI UR6, URZ, 0x5, UR6 ;  /* 0x00000005ff067899 */ /* 0x000fc80008011606 */
[----:B------:R-:W-:Y:S02]  /*3b40*/  USHF.L.U32 UR8, UR8, UR6, URZ ;  /* 0x0000000608087299 */ /* 0x000fe400080006ff */
[----:B------:R-:W-:-:S04]  /*3b50*/  USHF.L.U32 UR5, UR5, UR6, URZ ;  /* 0x0000000605057299 */ /* 0x000fc800080006ff */
[----:B-1----:R-:W-:-:S04]  /*3b60*/  LOP3.LUT R0, R0, UR8, RZ, 0xc0, !PT ;  /* 0x0000000800007c12 */ /* 0x002fc8000f8ec0ff */
[----:B------:R-:W-:-:S13]  /*3b70*/  ISETP.NE.AND P0, PT, R0, UR8, PT ;  /* 0x0000000800007c0c */ /* 0x000fda000bf05270 */
[----:B------:R-:W-:Y:S05]  /*3b80*/  @P0 BRA `(.L_x_71) ;  /* 0x0000000000580947 */ /* 0x000fea0003800000 */
[----:B------:R-:W1:Y:S02]  /*3b90*/  LDS R0, [UR4+0x18] ;  /* 0x00001804ff007984 */ /* 0x000e640008000800 */
[----:B-1----:R-:W-:-:S04]  /*3ba0*/  LOP3.LUT R0, R0, UR5, RZ, 0xc0, !PT ;  /* 0x0000000500007c12 */ /* 0x002fc8000f8ec0ff */
[----:B------:R-:W-:-:S13]  /*3bb0*/  ISETP.NE.AND P0, PT, R0, UR5, PT ;  /* 0x0000000500007c0c */ /* 0x000fda000bf05270 */
[----:B------:R-:W-:Y:S05]  /*3bc0*/  @P0 BRA `(.L_x_72) ;  /* 0x00000000003c0947 */ /* 0x000fea0003800000 */
[----:B------:R-:W1:Y:S01]  /*3bd0*/  S2R R2, SR_LANEID ;  /* 0x0000000000027919 */ /* 0x000e620000000000 */
[----:B------:R-:W-:Y:S01]  /*3be0*/  ULOP3.LUT UR8, URZ, UR8, URZ, 0x33, !UPT ;  /* 0x00000008ff087292 */ /* 0x000fe2000f8e33ff */
[----:B------:R-:W-:Y:S01]  /*3bf0*/  LOP3.LUT R4, RZ, UR5, RZ, 0x33, !PT ;  /* 0x00000005ff047c12 */ /* 0x000fe2000f8e33ff */
[----:B------:R-:W-:Y:S02]  /*3c00*/  VOTEU.ANY UR7, UPT, PT ;  /* 0x0000000000077886 */ /* 0x000fe400038e0100 */
[----:B------:R-:W-:Y:S01]  /*3c10*/  UFLO.U32 UR7, UR7 ;  /* 0x00000007000772bd */ /* 0x000fe200080e0000 */
[----:B------:R-:W2:Y:S01]  /*3c20*/  REDUX UR5, R4 ;  /* 0x00000000040573c4 */ /* 0x000ea20000000000 */
[----:B------:R-:W-:-:S06]  /*3c30*/  IMAD.U32 R0, RZ, RZ, UR8 ;  /* 0x00000008ff007e24 */ /* 0x000fcc000f8e00ff */
[----:B------:R3:W-:Y:S01]  /*3c40*/  UTCATOMSWS.AND URZ, UR8 ;  /* 0x0000000800ff79e3 */ /* 0x0007e20008000000 */
[----:B------:R-:W4:Y:S01]  /*3c50*/  REDUX UR6, R0 ;  /* 0x00000000000673c4 */ /* 0x000f220000000000 */
[----:B-1----:R-:W-:Y:S01]  /*3c60*/  ISETP.EQ.U32.AND P0, PT, R2, UR7, PT ;  /* 0x0000000702007c0c */ /* 0x002fe2000bf02070 */
[----:B--2---:R-:W-:Y:S01]  /*3c70*/  IMAD.U32 R2, RZ, RZ, UR5 ;  /* 0x00000005ff027e24 */ /* 0x004fe2000f8e00ff */
[----:B----4-:R-:W-:-:S11]  /*3c80*/  MOV R3, UR6 ;  /* 0x0000000600037c02 */ /* 0x010fd60008000f00 */
[----:B------:R3:W-:Y:S04]  /*3c90*/  @P0 ATOMS.AND RZ, [UR4+0x14], R3 ;  /* 0x00001403ffff098c */ /* 0x0007e8000a800004 */
[----:B------:R3:W-:Y:S01]  /*3ca0*/  @P0 ATOMS.AND RZ, [UR4+0x18], R2 ;  /* 0x00001802ffff098c */ /* 0x0007e2000a800004 */
[----:B------:R-:W-:Y:S05]  /*3cb0*/  BRA `(.L_x_73) ;  /* 0x0000000000147947 */ /* 0x000fea0003800000 */
.L_x_72:
[----:B------:R-:W-:Y:S02]  /*3cc0*/  MOV R2, 0x3ce0 ;  /* 0x00003ce000027802 */ /* 0x000fe40000000f00 */
[----:B----45:R-:W-:Y:S05]  /*3cd0*/  CALL.REL.NOINC `($__internal_0_$__cuda_sm10x_tcgen05_guardrail_trap_col_being_dealloced_not_returned_by_alloc) ;  /* 0x0000006400387944 */ /* 0x030fea0003c00000 */
[----:B------:R-:W-:Y:S05]  /*3ce0*/  BRA `(.L_x_73) ;  /* 0x0000000000087947 */ /* 0x000fea0003800000 */
.L_x_71:
[----:B------:R-:W-:Y:S02]  /*3cf0*/  MOV R2, 0x3d10 ;  /* 0x00003d1000027802 */ /* 0x000fe40000000f00 */
[----:B----45:R-:W-:Y:S05]  /*3d00*/  CALL.REL.NOINC `($__internal_2_$__cuda_sm10x_tcgen05_guardrail_trap_unallocated_columns_being_dealloced) ;  /* 0x0000006400447944 */ /* 0x030fea0003c00000 */
.L_x_73:
[----:B------:R-:W-:Y:S01]  /*3d10*/  NOP ;  /* 0x0000000000007918 */ /* 0x000fe20000000000 */
[----:B---3--:R-:W-:Y:S05]  /*3d20*/  EXIT ;  /* 0x000000000000794d */ /* 0x008fea0003800000 */
.L_x_55:
[----:B------:R-:W-:-:S09]  /*3d30*/  UISETP.NE.OR UP2, UPT, UR8, 0x3, !UP2 ;  /* 0x000000030800788c */ /* 0x000fd2000d745670 */
[----:B------:R-:W-:Y:S05]  /*3d40*/  BRA.U UP2, `(.L_x_74) ;  /* 0x0000001102147547 */ /* 0x000fea000b800000 */
[----:B------:R-:W1:Y:S01]  /*3d50*/  LDC R0, c[0x0][0xb30] ;  /* 0x0002cc00ff007b82 */ /* 0x000e620000000800 */
[----:B------:R-:W2:Y:S01]  /*3d60*/  LDCU.64 UR8, c[0x0][0x888] ;  /* 0x00011100ff0877ac */ /* 0x000ea20008000a00 */
[----:B------:R-:W-:Y:S02]  /*3d70*/  HFMA2 R29, -RZ, RZ, 0, 0 ;  /* 0x00000000ff1d7431 */ /* 0x000fe400000001ff */
[----:B------:R-:W-:Y:S01]  /*3d80*/  IMAD.MOV.U32 R31, RZ, RZ, 0x1 ;  /* 0x00000001ff1f7424 */ /* 0x000fe200078e00ff */
[----:B------:R-:W-:Y:S01]  /*3d90*/  MOV R23, 0x1000 ;  /* 0x0000100000177802 */ /* 0x000fe20000000f00 */
[----:B------:R-:W4:Y:S01]  /*3da0*/  LDCU.64 UR4, c[0x0][0x890] ;  /* 0x00011200ff0477ac */ /* 0x000f220008000a00 */
[----:B------:R-:W-:Y:S01]  /*3db0*/  IMAD.MOV.U32 R30, RZ, RZ, RZ ;  /* 0x000000ffff1e7224 */ /* 0x000fe200078e00ff */
[----:B------:R-:W3:Y:S01]  /*3dc0*/  LDC R19, c[0x0][0x370] ;  /* 0x0000dc00ff137b82 */ /* 0x000ee20000000800 */
[----:B------:R-:W-:Y:S01]  /*3dd0*/  UMOV UR7, 0x400 ;  /* 0x0000040000077882 */ /* 0x000fe20000000000 */
[----:B------:R-:W-:-:S02]  /*3de0*/  UPLOP3.LUT UP1, UPT, UPT, UPT, UPT, 0x40, 0x4 ;  /* 0x000000000004789c */ /* 0x000fc40003f2e870 */
[----:B------:R-:W-:-:S04]  /*3df0*/  ULEA UR7, UR37, UR7, 0x18 ;  /* 0x0000000725077291 */ /* 0x000fc8000f8ec0ff */
[----:B------:R-:W3:Y:S01]  /*3e00*/  LDC R2, c[0x0][0xb0c] ;  /* 0x0002c300ff027b82 */ /* 0x000ee20000000800 */
[----:B------:R-:W-:Y:S02]  /*3e10*/  UIADD3 UR13, UPT, UPT, UR7, 0xb8, URZ ;  /* 0x000000b8070d7890 */ /* 0x000fe4000fffe0ff */
[----:B--2---:R-:W-:Y:S02]  /*3e20*/  UISETP.NE.U32.AND UP2, UPT, UR8, URZ, UPT ;  /* 0x000000ff0800728c */ /* 0x004fe4000bf45070 */
[----:B------:R-:W-:Y:S02]  /*3e30*/  UIADD3 UR33, UPT, UPT, UR7, 0xa0, URZ ;  /* 0x000000a007217890 */ /* 0x000fe4000fffe0ff */
[----:B----4-:R-:W-:Y:S01]  /*3e40*/  UISETP.NE.U32.AND UP3, UPT, UR4, URZ, UPT ;  /* 0x000000ff0400728c */ /* 0x010fe2000bf65070 */
[----:B------:R-:W2:Y:S01]  /*3e50*/  LDC R18, c[0x0][0xb20] ;  /* 0x0002c800ff127b82 */ /* 0x000ea20000000800 */
[----:B-1----:R-:W-:Y:S01]  /*3e60*/  ISETP.NE.AND P1, PT, R0, 0x1, PT ;  /* 0x000000010000780c */ /* 0x002fe20003f25270 */
[----:B------:R-:W-:-:S02]  /*3e70*/  UISETP.NE.AND.EX UP2, UPT, UR9, URZ, UPT, UP2 ;  /* 0x000000ff0900728c */ /* 0x000fc4000bf45320 */
[----:B------:R-:W-:Y:S02]  /*3e80*/  UIADD3 UR25, UPT, UPT, UR7, 0xa8, URZ ;  /* 0x000000a807197890 */ /* 0x000fe4000fffe0ff */
[----:B------:R-:W-:Y:S02]  /*3e90*/  UIADD3 UR17, UPT, UPT, UR7, 0xb0, URZ ;  /* 0x000000b007117890 */ /* 0x000fe4000fffe0ff */
[----:B------:R-:W1:Y:S01]  /*3ea0*/  LDC.64 R32, c[0x0][0x348] ;  /* 0x0000d200ff207b82 */ /* 0x000e620000000a00 */
[----:B------:R-:W-:Y:S02]  /*3eb0*/  UPRMT UR13, UR37, 0x654, UR13 ;  /* 0x00000654250d7896 */ /* 0x000fe4000800000d */
[----:B------:R-:W-:-:S05]  /*3ec0*/  UISETP.NE.AND.EX UP3, UPT, UR5, URZ, UPT, UP3 ;  /* 0x000000ff0500728c */ /* 0x000fca000bf65330 */
[----:B------:R-:W4:Y:S08]  /*3ed0*/  LDC.64 R16, c[0x0][0xb10] ;  /* 0x0002c400ff107b82 */ /* 0x000f300000000a00 */
[----:B------:R-:W1:Y:S08]  /*3ee0*/  LDC.64 R6, c[0x0][0xb18] ;  /* 0x0002c600ff067b82 */ /* 0x000e700000000a00 */
[----:B------:R-:W1:Y:S08]  /*3ef0*/  LDC.64 R4, c[0x0][0xb28] ;  /* 0x0002ca00ff047b82 */ /* 0x000e700000000a00 */
[----:B--23--:R-:W1:Y:S02]  /*3f00*/  LDC R22, c[0x0][0x374] ;  /* 0x0000dd00ff167b82 */ /* 0x00ce640000000800 */
.L_x_85:
[C---:B------:R-:W-:Y:S02]  /*3f10*/  LEA R0, R30.reuse, UR7, 0x3 ;  /* 0x000000071e007c11 */ /* 0x040fe4000f8e18ff */
[----:B------:R-:W-:Y:S02]  /*3f20*/  SHF.L.U32 R3, R29, 0x1f, RZ ;  /* 0x0000001f1d037819 */ /* 0x000fe400000006ff */
[----:B------:R-:W-:Y:S02]  /*3f30*/  LEA R24, R30, UR7, 0x4 ;  /* 0x000000071e187c11 */ /* 0x000fe4000f8e20ff */
[----:B--2---:R-:W2:Y:S02]  /*3f40*/  SYNCS.PHASECHK.TRANS64.TRYWAIT P0, [R0+URZ+0xf0], R3 ;  /* 0x0000f003000075a7 */ /* 0x004ea400080011ff */
[----:B--2---:R-:W-:Y:S05]  /*3f50*/  @!P0 BRA `(.L_x_75) ;  /* 0x0000005c004c8947 */ /* 0x004fea0003800000 */
.L_x_171:
[----:B------:R-:W-:Y:S01]  /*3f60*/  ISETP.GE.AND P0, PT, R40, 0x1, PT ;  /* 0x000000012800780c */ /* 0x000fe20003f06270 */
[----:B------:R-:W3:Y:S01]  /*3f70*/  LDS.128 R24, [R24+0x180] ;  /* 0x0001800018187984 */ /* 0x000ee20000000c00 */
[----:B--2---:R-:W-:Y:S01]  /*3f80*/  VIADD R0, R0, 0x100 ;  /* 0x0000010000007836 */ /* 0x004fe20000000000 */
[----:B------:R-:W-:Y:S01]  /*3f90*/  @!PT LDS RZ, [RZ] ;  /* 0x00000000fffff984 */ /* 0x000fe20000000800 */
[----:B------:R-:W-:Y:S01]  /*3fa0*/  @!PT LDS RZ, [RZ] ;  /* 0x00000000fffff984 */ /* 0x000fe20000000800 */
[----:B------:R-:W-:Y:S01]  /*3fb0*/  @!PT LDS RZ, [RZ] ;  /* 0x00000000fffff984 */ /* 0x000fe20000000800 */
[----:B------:R-:W-:Y:S01]  /*3fc0*/  @!PT LDS RZ, [RZ] ;  /* 0x00000000fffff984 */ /* 0x000fe20000000800 */
[----:B------:R2:W-:Y:S06]  /*3fd0*/  MEMBAR.ALL.CTA ;  /* 0x0000000000007992 */ /* 0x0005ec0000008000 */
[----:B--2---:R-:W2:Y:S01]  /*3fe0*/  FENCE.VIEW.ASYNC.S ;  /* 0x00000000000073c6 */ /* 0x004ea20000000000 */
[----:B------:R-:W-:Y:S04]  /*3ff0*/  PRMT R0, RZ, 0x654, R0 ;  /* 0x00000654ff007816 */ /* 0x000fe80000000000 */
[----:B--2---:R2:W-:Y:S01]  /*4000*/  SYNCS.ARRIVE.TRANS64.RED.A1T0 RZ, [R0+URZ], RZ ;  /* 0x000000ff00ff79a7 */ /* 0x0045e200081004ff */
[----:B---3--:R-:W-:Y:S11]  /*4010*/  LOP3.LUT P3, RZ, R26, 0x1, RZ, 0xc0, !PT ;  /* 0x000000011aff7812 */ /* 0x008ff6000786c0ff */
[----:B------:R-:W-:Y:S02]  /*4020*/  @!UPT UIADD3 URZ, UPT, UPT, URZ, URZ, URZ ;  /* 0x000000fffffff290 */ /* 0x000fe4000fffe0ff */
[----:B------:R-:W-:Y:S02]  /*4030*/  @P3 MOV R13, R24 ;  /* 0x00000018000d3202 */ /* 0x000fe40000000f00 */
[----:B------:R-:W-:Y:S01]  /*4040*/  @P3 LOP3.LUT R8, R25, 0xffff, RZ, 0xc0, !PT ;  /* 0x0000ffff19083812 */ /* 0x000fe200078ec0ff */
[----:B--2---:R-:W-:Y:S06]  /*4050*/  @!P0 BRA `(.L_x_76) ;  /* 0x0000000000a48947 */ /* 0x004fec0003800000 */
[----:B-1----:R-:W-:Y:S01]  /*4060*/  IMAD.HI.U32 R35, R22, R7, RZ ;  /* 0x0000000716237227 */ /* 0x002fe200078e00ff */
[----:B------:R-:W-:Y:S02]  /*4070*/  ISETP.NE.AND P0, PT, R6, 0x1, PT ;  /* 0x000000010600780c */ /* 0x000fe40003f05270 */
[----:B------:R-:W-:Y:S01]  /*4080*/  ISETP.NE.AND P2, PT, R40, 0x1, PT ;  /* 0x000000012800780c */ /* 0x000fe20003f45270 */
[----:B----4-:R-:W-:Y:S01]  /*4090*/  IMAD.HI.U32 R34, R19, R16, RZ ;  /* 0x0000001013227227 */ /* 0x010fe200078e00ff */
[----:B------:R-:W-:Y:S02]  /*40a0*/  SHF.R.U32.HI R35, RZ, R18, R35 ;  /* 0x00000012ff237219 */ /* 0x000fe40000011623 */
[----:B------:R-:W-:Y:S01]  /*40b0*/  ISETP.NE.AND P4, PT, R2, 0x1, PT ;  /* 0x000000010200780c */ /* 0x000fe20003f85270 */
[----:B------:R-:W-:Y:S01]  /*40c0*/  IMAD.HI.U32 R36, R13, R16, RZ ;  /* 0x000000100d247227 */ /* 0x000fe200078e00ff */
[----:B------:R-:W-:Y:S02]  /*40d0*/  SHF.R.U32.HI R34, RZ, R17, R34 ;  /* 0x00000011ff227219 */ /* 0x000fe40000011622 */
[----:B------:R-:W-:Y:S01]  /*40e0*/  SEL R3, R22, R35, !P0 ;  /* 0x0000002316037207 */ /* 0x000fe20004000000 */
[C---:B------:R-:W-:Y:S01]  /*40f0*/  IMAD.HI.U32 R35, R8.reuse, R7, RZ ;  /* 0x0000000708237227 */ /* 0x040fe200078e00ff */
[----:B------:R-:W-:Y:S02]  /*4100*/  SEL R11, R19, R34, !P4 ;  /* 0x00000022130b7207 */ /* 0x000fe40006000000 */
[----:B------:R-:W-:Y:S01]  /*4110*/  SHF.R.U32.HI R36, RZ, R17, R36 ;  /* 0x00000011ff247219 */ /* 0x000fe20000011624 */
[----:B------:R-:W-:Y:S01]  /*4120*/  IMAD.HI.U32 R38, R3, R4, RZ ;  /* 0x0000000403267227 */ /* 0x000fe200078e00ff */
[----:B------:R-:W-:Y:S03]  /*4130*/  SHF.R.U32.HI R35, RZ, R18, R35 ;  /* 0x00000012ff237219 */ /* 0x000fe60000011623 */
[----:B------:R-:W-:Y:S01]  /*4140*/  IMAD.HI.U32 R34, R11, R4, RZ ;  /* 0x000000040b227227 */ /* 0x000fe200078e00ff */
[----:B------:R-:W-:Y:S02]  /*4150*/  @P2 SHF.R.U32.HI R3, RZ, R5, R38 ;  /* 0x00000005ff032219 */ /* 0x000fe40000011626 */
[----:B------:R-:W-:Y:S02]  /*4160*/  SEL R9, R8, R35, !P0 ;  /* 0x0000002308097207 */ /* 0x000fe40004000000 */
[----:B------:R-:W-:Y:S01]  /*4170*/  @P2 SHF.R.U32.HI R11, RZ, R5, R34 ;  /* 0x00000005ff0b2219 */ /* 0x000fe20000011622 */
[C---:B------:R-:W-:Y:S01]  /*4180*/  IMAD R10, R40.reuse, R3, RZ ;  /* 0x00000003280a7224 */ /* 0x040fe200078e02ff */
[----:B------:R-:W-:Y:S01]  /*4190*/  SEL R3, R13, R36, !P4 ;  /* 0x000000240d037207 */ /* 0x000fe20006000000 */
[C---:B------:R-:W-:Y:S03]  /*41a0*/  IMAD.HI.U32 R14, R9.reuse, R4, RZ ;  /* 0x00000004090e7227 */ /* 0x040fe600078e00ff */
[----:B------:R-:W-:Y:S01]  /*41b0*/  ISETP.GE.AND P0, PT, R9, R10, PT ;  /* 0x0000000a0900720c */ /* 0x000fe20003f06270 */
[C---:B------:R-:W-:Y:S01]  /*41c0*/  IMAD R12, R40.reuse, R11, RZ ;  /* 0x0000000b280c7224 */ /* 0x040fe200078e02ff */
[-C--:B------:R-:W-:Y:S04]  /*41d0*/  SHF.R.U32.HI R14, RZ, R5.reuse, R14 ;  /* 0x00000005ff0e7219 */ /* 0x080fe8000001160e */
[----:B------:R-:W-:Y:S02]  /*41e0*/  ISETP.GE.OR P0, PT, R3, R12, P0 ;  /* 0x0000000c0300720c */ /* 0x000fe40000706670 */
[----:B------:R-:W-:Y:S05]  /*41f0*/  SEL R15, R9, R14, !P2 ;  /* 0x0000000e090f7207 */ /* 0x000fea0005000000 */
[----:B------:R-:W-:Y:S04]  /*4200*/  IMAD.MOV R14, RZ, RZ, -R15 ;  /* 0x000000ffff0e7224 */ /* 0x000fe800078e0a0f */
[----:B------:R-:W-:Y:S02]  /*4210*/  IMAD R14, R40, R14, R9 ;  /* 0x0000000e280e7224 */ /* 0x000fe400078e0209 */
[C---:B------:R-:W-:Y:S05]  /*4220*/  @!P0 IMAD.HI.U32 R10, R3.reuse, R4, RZ ;  /* 0x00000004030a8227 */ /* 0x040fea00078e00ff */
[----:B------:R-:W-:Y:S04]  /*4230*/  @!P0 SHF.R.U32.HI R10, RZ, R5, R10 ;  /* 0x00000005ff0a8219 */ /* 0x000fe8000001160a */
[----:B------:R-:W-:Y:S01]  /*4240*/  @!P0 SEL R0, R3, R10, !P2 ;  /* 0x0000000a03008207 */ /* 0x000fe20005000000 */
[----:B------:R-:W-:Y:S03]  /*4250*/  IMAD.MOV R10, RZ, RZ, -R3 ;  /* 0x000000ffff0a7224 */ /* 0x000fe600078e0a03 */
[----:B------:R-:W-:Y:S01]  /*4260*/  @!P0 IADD3 R15, PT, PT, R15, -R0, RZ ;  /* 0x800000000f0f8210 */ /* 0x000fe20007ffe0ff */
[----:B------:R-:W-:Y:S01]  /*4270*/  @!P0 IMAD R0, R11, R14, R0 ;  /* 0x0000000e0b008224 */ /* 0x000fe200078e0200 */
[----:B------:R-:W-:Y:S01]  /*4280*/  IADD3 R11, PT, PT, -R9, RZ, RZ ;  /* 0x000000ff090b7210 */ /* 0x000fe20007ffe1ff */
[----:B------:R-:W-:Y:S02]  /*4290*/  IMAD R13, R2, R10, R13 ;  /* 0x0000000a020d7224 */ /* 0x000fe400078e020d */
[----:B------:R-:W-:Y:S02]  /*42a0*/  @!P0 IMAD R9, R15, R40, R3 ;  /* 0x000000280f098224 */ /* 0x000fe400078e0203 */
[----:B------:R-:W-:Y:S02]  /*42b0*/  @!P0 IMAD.MOV.U32 R3, RZ, RZ, R0 ;  /* 0x000000ffff038224 */ /* 0x000fe400078e0000 */
[----:B------:R-:W-:Y:S02]  /*42c0*/  IMAD R8, R6, R11, R8 ;  /* 0x0000000b06087224 */ /* 0x000fe400078e0208 */
[----:B------:R-:W-:Y:S02]  /*42d0*/  IMAD R13, R3, R2, R13 ;  /* 0x00000002030d7224 */ /* 0x000fe400078e020d */
[----:B------:R-:W-:Y:S02]  /*42e0*/  IMAD R8, R9, R6, R8 ;  /* 0x0000000609087224 */ /* 0x000fe400078e0208 */
.L_x_76:
[----:B------:R-:W-:Y:S05]  /*42f0*/  BRA.U UP1, `(.L_x_77) ;  /* 0x0000000101107547 */ /* 0x000fea000b800000 */
[----:B------:R-:W-:Y:S04]  /*4300*/  MOV R0, UR6 ;  /* 0x0000000600007c02 */ /* 0x000fe80008000f00 */
[----:B------:R-:W-:Y:S04]  /*4310*/  SHF.L.U32 R3, R0, 0x1f, RZ ;  /* 0x0000001f00037819 */ /* 0x000fe800000006ff */
[----:B------:R-:W2:Y:S02]  /*4320*/  SYNCS.PHASECHK.TRANS64.TRYWAIT P0, [UR7+0xe8], R3 ;  /* 0x0000e803ff0075a7 */ /* 0x000ea40008001107 */
[----:B--2---:R-:W-:Y:S05]  /*4330*/  @!P0 BRA `(.L_x_78) ;  /* 0x0000005800688947 */ /* 0x004fea0003800000 */
.L_x_77:
[----:B------:R-:W-:Y:S02]  /*4340*/  R2UR UR35, R21 ;  /* 0x00000000152372ca */ /* 0x000fe400000e0000 */
[----:B------:R-:W-:Y:S02]  /*4350*/  R2UR UR34, R20 ;  /* 0x00000000142272ca */ /* 0x000fe400000e0000 */
[----:B------:R-:W-:Y:S02]  /*4360*/  ISETP.NE.U32.AND P2, PT, RZ, UR4, PT ;  /* 0x00000004ff007c0c */ /* 0x000fe4000bf45070 */
[----:B------:R-:W-:Y:S02]  /*4370*/  SHF.L.U32 R12, R31, 0x1f, RZ ;  /* 0x0000001f1f0c7819 */ /* 0x000fe400000006ff */
[----:B------:R-:W-:Y:S05]  /*4380*/  ISETP.NE.AND.EX P2, PT, RZ, UR5, PT, P2 ;  /* 0x00000005ff007c0c */ /* 0x000fea000bf45320 */
[----:B------:R-:W-:Y:S02]  /*4390*/  USHF.L.U32 UR35, UR35, 0x6, URZ ;  /* 0x0000000623237899 */ /* 0x000fe400080006ff */
[----:B------:R-:W-:Y:S01]  /*43a0*/  USHF.L.U32 UR34, UR34, 0x8, URZ ;  /* 0x0000000822227899 */ /* 0x000fe200080006ff */
[----:B------:R-:W-:Y:S11]  /*43b0*/  BRA.U !UP3, `(.L_x_79) ;  /* 0x000000010b347547 */ /* 0x000ff6000b800000 */
[----:B------:R-:W-:Y:S01]  /*43c0*/  UPLOP3.LUT UP0, UPT, UPT, UPT, UP2, 0x80, 0x8 ;  /* 0x000000000008789c */ /* 0x000fe20003f0f020 */
[----:B--2---:R-:W-:Y:S02]  /*43d0*/  HFMA2 R0, -RZ, RZ, 0, 5.9604644775390625e-08 ;  /* 0x00000001ff007431 */ /* 0x004fe400000001ff */
[----:B------:R-:W-:Y:S03]  /*43e0*/  IMAD.MOV.U32 R91, RZ, RZ, 0x1 ;  /* 0x00000001ff5b7424 */ /* 0x000fe600078e00ff */
[----:B------:R-:W-:Y:S05]  /*43f0*/  PLOP3.LUT P0, PT, PT, PT, UP0, 0x80, 0x8 ;  /* 0x000000000008781c */ /* 0x000fea0003f0f008 */
[----:B------:R-:W2:Y:S01]  /*4400*/  @UP0 LDCU.64 UR10, c[0x0][0x888] ;  /* 0x00011100ff0a07ac */ /* 0x000ea20008000a00 */
[----:B------:R-:W-:Y:S07]  /*4410*/  @UP0 UIMAD UR8, UR36, UR4, URZ ;  /* 0x00000004240802a4 */ /* 0x000fee000f8e02ff */
[----:B------:R-:W-:Y:S01]  /*4420*/  @!P0 PRMT R91, R0, 0x7610, R91 ;  /* 0x00007610005b8816 */ /* 0x000fe2000000005b */
[----:B--2---:R-:W-:Y:S03]  /*4430*/  @UP0 UIMAD.WIDE UR10, UR8, 0x4, UR10 ;  /* 0x00000004080a08a5 */ /* 0x004fe6000f8e020a */
[----:B------:R-:W2:Y:S03]  /*4440*/  @!UP0 LDCU UR8, c[0x0][0x880] ;  /* 0x00011000ff0887ac */ /* 0x000ea60008000800 */
[----:B------:R-:W-:Y:S01]  /*4450*/  IMAD.U32 R10, RZ, RZ, UR10 ;  /* 0x0000000aff0a7e24 */ /* 0x000fe2000f8e00ff */
[----:B------:R-:W-:Y:S05]  /*4460*/  MOV R11, UR11 ;  /* 0x0000000b000b7c02 */ /* 0x000fea0008000f00 */
[----:B-----5:R3:W5:Y:S02]  /*4470*/  @P0 LDG.E R50, desc[UR46][R10.64] ;  /* 0x0000002e0a320981 */ /* 0x020764000c1e1900 */
[----:B--23--:R-:W-:Y:S07]  /*4480*/  @!P0 IMAD.U32 R50, RZ, RZ, UR8 ;  /* 0x00000008ff328e24 */ /* 0x00cfee000f8e00ff */
.L_x_79:
[----:B-----5:R-:W-:Y:S01]  /*4490*/  @!P2 ISETP.EQ.AND P0, PT, R50, RZ, PT ;  /* 0x000000ff3200a20c */ /* 0x020fe20003f02270 */
[----:B------:R-:W-:Y:S01]  /*44a0*/  @!UPT UIADD3 URZ, UPT, UPT, URZ, URZ, URZ ;  /* 0x000000fffffff290 */ /* 0x000fe2000fffe0ff */
[----:B------:R-:W-:Y:S11]  /*44b0*/  @!P2 BRA `(.L_x_80) ;  /* 0x000000000014a947 */ /* 0x000ff60003800000 */
[----:B------:R-:W-:Y:S02]  /*44c0*/  LOP3.LUT P2, RZ, R91, 0xff, RZ, 0xc0, !PT ;  /* 0x000000ff5bff7812 */ /* 0x000fe4000784c0ff */
[----:B------:R-:W-:Y:S04]  /*44d0*/  PLOP3.LUT P0, PT, PT, PT, UP0, 0x80, 0x8 ;  /* 0x000000000008781c */ /* 0x000fe80003f0f008 */
[----:B------:R-:W-:Y:S07]  /*44e0*/  PLOP3.LUT P0, PT, P0, PT, PT, 0x8, 0x80 ;  /* 0x000000000080781c */ /* 0x000fee000070e170 */
[----:B------:R-:W-:Y:S11]  /*44f0*/  @P2 ISETP.EQ.AND P0, PT, R50, RZ, PT ;  /* 0x000000ff3200220c */ /* 0x000ff60003f02270 */
[----:B------:R-:W-:Y:S02]  /*4500*/  @!UPT UIADD3 URZ, UPT, UPT, URZ, URZ, URZ ;  /* 0x000000fffffff290 */ /* 0x000fe4000fffe0ff */
.L_x_80:
[----:B------:R-:W3:Y:S01]  /*4510*/  SYNCS.PHASECHK.TRANS64.TRYWAIT P2, [UR7+0xc0], R12 ;  /* 0x0000c00cff0075a7 */ /* 0x000ee20008041107 */
[----:B------:R-:W-:Y:S04]  /*4520*/  ELECT P4, URZ, PT ;  /* 0x0000000000ff782f */ /* 0x000fe80003880000 */
[----:B------:R-:W-:Y:S11]  /*4530*/  PLOP3.LUT P4, PT, P0, P4, PT, 0xf2, 0x2f ;  /* 0x00000000002f781c */ /* 0x000ff60000789e72 */
[----:B------:R-:W-:Y:S02]  /*4540*/  @!UPT UIADD3 URZ, UPT, UPT, URZ, URZ, URZ ;  /* 0x000000fffffff290 */ /* 0x000fe4000fffe0ff */
[----:B-1----:R-:W-:Y:S05]  /*4550*/  @!P4 IADD3 R9, P0, PT, R32, 0x580, RZ ;  /* 0x000005802009c810 */ /* 0x002fea0007f1e0ff */
[----:B--2---:R-:W-:Y:S01]  /*4560*/  @!P4 IMAD.X R0, RZ, RZ, R33, P0 ;  /* 0x000000ffff00c224 */ /* 0x004fe200000e0621 */
[----:B---3--:R-:W-:Y:S07]  /*4570*/  @!P2 BRA `(.L_x_81) ;  /* 0x0000005400f0a947 */ /* 0x008fee0003800000 */
.L_x_174:
[----:B------:R-:W-:Y:S01]  /*4580*/  @!P4 R2UR UR8, R0 ;  /* 0x000000000008c2ca */ /* 0x000fe200000e0000 */
[----:B------:R-:W-:Y:S01]  /*4590*/  VOTEU.ALL UP1, P4 ;  /* 0x0000000000ff7886 */ /* 0x000fe20002020000 */
[----:B------:R-:W-:Y:S01]  /*45a0*/  @!P4 R2UR UR9, R9 ;  /* 0x000000000909c2ca */ /* 0x000fe200000e0000 */
[----:B------:R-:W-:Y:S01]  /*45b0*/  @!P4 IMAD.MOV.U32 R0, RZ, RZ, 0x1000 ;  /* 0x00001000ff00c424 */ /* 0x000fe200078e00ff */
[----:B------:R-:W-:Y:S01]  /*45c0*/  UMOV UR10, 0x0 ;  /* 0x00000000000a7882 */ /* 0x000fe20000000000 */
[----:B------:R-:W-:Y:S01]  /*45d0*/  UMOV UR11, 0x10000000 ;  /* 0x10000000000b7882 */ /* 0x000fe20000000000 */
[----:B------:R-:W-:Y:S01]  /*45e0*/  @!UP1 UIADD3 UR32, UPT, UPT, UR7, 0x200, URZ ;  /* 0x0000020007209890 */ /* 0x000fe2000fffe0ff */
[----:B------:R-:W-:Y:S01]  /*45f0*/  @!P4 IADD3 R9, P0, PT, R32, 0x580, RZ ;  /* 0x000005802009c810 */ /* 0x000fe20007f1e0ff */
[----:B------:R-:W-:Y:S05]  /*4600*/  VOTEU.ALL UP1, P4 ;  /* 0x0000000000ff7886 */ /* 0x000fea0002020000 */
[----:B------:R-:W-:Y:S01]  /*4610*/  IMAD.U32 R11, RZ, RZ, UR8 ;  /* 0x00000008ff0b7e24 */ /* 0x000fe2000f8e00ff */
[----:B------:R-:W-:Y:S01]  /*4620*/  UPRMT UR8, UR37, 0x654, UR33 ;  /* 0x0000065425087896 */ /* 0x000fe20008000021 */
[----:B------:R-:W-:Y:S03]  /*4630*/  IMAD.U32 R10, RZ, RZ, UR9 ;  /* 0x00000009ff0a7e24 */ /* 0x000fe6000f8e00ff */
[----:B------:R-:W-:Y:S02]  /*4640*/  @!P4 R2UR UR15, R11 ;  /* 0x000000000b0fc2ca */ /* 0x000fe400000e0000 */
[----:B------:R-:W-:Y:S11]  /*4650*/  @!P4 R2UR UR14, R10 ;  /* 0x000000000a0ec2ca */ /* 0x000ff600000e0000 */
[----:B------:R-:W-:Y:S02]  /*4660*/  @!UPT UIADD3 URZ, UPT, UPT, URZ, URZ, URZ ;  /* 0x000000fffffff290 */ /* 0x000fe4000fffe0ff */
[----:B------:R2:W-:Y:S01]  /*4670*/  @!UP1 UTMALDG.3D [UR32], [UR14], desc[UR10] ;  /* 0x00000a200e0095b4 */ /* 0x0005e20008011000 */
[----:B------:R3:W-:Y:S01]  /*4680*/  @!P4 SYNCS.ARRIVE.TRANS64.RED.A0TR RZ, [UR7+0xa0], R0 ;  /* 0x0000a000ffffc9a7 */ /* 0x0007e20008300407 */
[----:B------:R-:W-:Y:S01]  /*4690*/  SYNCS.ARRIVE.TRANS64.RED.A1T0 RZ, [UR8], RZ ;  /* 0x000000ffffff79a7 */ /* 0x000fe20008100408 */
[----:B---3--:R-:W-:Y:S01]  /*46a0*/  @!P4 IMAD.X R0, RZ, RZ, R33, P0 ;  /* 0x000000ffff00c224 */ /* 0x008fe200000e0621 */
[----:B------:R-:W3:Y:S02]  /*46b0*/  SYNCS.PHASECHK.TRANS64.TRYWAIT P2, [UR7+0xc8], R12 ;  /* 0x0000c80cff0075a7 */ /* 0x000ee40008041107 */
[----:B--23--:R-:W-:Y:S05]  /*46c0*/  @!P2 BRA `(.L_x_82) ;  /* 0x0000005400b4a947 */ /* 0x00cfea0003800000 */
.L_x_176:
        /* <DEDUP_REMOVED lines=8> */
[----:B------:R-:W-:Y:S01]  /*4750*/  @!UP1 UIADD3 UR24, UPT, UPT, UR7, 0x1200, URZ ;  /* 0x0000120007189890 */ /* 0x000fe2000fffe0ff */
[----:B------:R-:W-:Y:S01]  /*4760*/  VOTEU.ALL UP1, P4 ;  /* 0x0000000000ff7886 */ /* 0x000fe20002020000 */
[----:B------:R-:W-:Y:S01]  /*4770*/  UMOV UR27, UR35 ;  /* 0x00000023001b7c82 */ /* 0x000fe20008000000 */
[----:B------:R-:W-:Y:S02]  /*4780*/  UMOV UR28, UR36 ;  /* 0x00000024001c7c82 */ /* 0x000fe40008000000 */
[----:B------:R-:W-:Y:S01]  /*4790*/  IMAD.U32 R11, RZ, RZ, UR8 ;  /* 0x00000008ff0b7e24 */ /* 0x000fe2000f8e00ff */
[----:B------:R-:W-:Y:S01]  /*47a0*/  UPRMT UR8, UR37, 0x654, UR25 ;  /* 0x0000065425087896 */ /* 0x000fe20008000019 */
[----:B------:R-:W-:Y:S02]  /*47b0*/  IMAD.U32 R10, RZ, RZ, UR9 ;  /* 0x00000009ff0a7e24 */ /* 0x000fe4000f8e00ff */
[----:B------:R-:W-:Y:S01]  /*47c0*/  @!P4 IMAD.X R20, RZ, RZ, R33, P0 ;  /* 0x000000ffff14c224 */ /* 0x000fe200000e0621 */
[----:B------:R-:W-:Y:S02]  /*47d0*/  @!P4 R2UR UR15, R11 ;  /* 0x000000000b0fc2ca */ /* 0x000fe400000e0000 */
[----:B------:R-:W-:Y:S11]  /*47e0*/  @!P4 R2UR UR14, R10 ;  /* 0x000000000a0ec2ca */ /* 0x000ff600000e0000 */
[----:B------:R-:W-:Y:S02]  /*47f0*/  @!UPT UIADD3 URZ, UPT, UPT, URZ, URZ, URZ ;  /* 0x000000fffffff290 */ /* 0x000fe4000fffe0ff */
[----:B------:R2:W-:Y:S01]  /*4800*/  @!UP1 UTMALDG.3D [UR24], [UR14], desc[UR10] ;  /* 0x00000a180e0095b4 */ /* 0x0005e20008011000 */
[----:B------:R2:W-:Y:S01]  /*4810*/  @!P4 SYNCS.ARRIVE.TRANS64.RED.A0TR RZ, [UR7+0xa8], R0 ;  /* 0x0000a800ffffc9a7 */ /* 0x0005e20008300407 */
[----:B------:R-:W-:Y:S01]  /*4820*/  SYNCS.ARRIVE.TRANS64.RED.A1T0 RZ, [UR8], RZ ;  /* 0x000000ffffff79a7 */ /* 0x000fe20008100408 */
[----:B------:R-:W3:Y:S02]  /*4830*/  SYNCS.PHASECHK.TRANS64.TRYWAIT P2, [UR7+0xd0], R12 ;  /* 0x0000d00cff0075a7 */ /* 0x000ee40008041107 */
[----:B--23--:R-:W-:Y:S05]  /*4840*/  @!P2 BRA `(.L_x_83) ;  /* 0x00000054006ca947 */ /* 0x00cfea0003800000 */
.L_x_178:
[----:B------:R-:W2:Y:S01]  /*4850*/  LDC.64 R14, c[0x0][0xb10] ;  /* 0x0002c400ff0e7b82 */ /* 0x000ea20000000a00 */
[----:B------:R-:W-:Y:S01]  /*4860*/  @!P4 R2UR UR8, R20 ;  /* 0x000000001408c2ca */ /* 0x000fe200000e0000 */
[----:B------:R-:W-:Y:S01]  /*4870*/  VOTEU.ALL UP1, P4 ;  /* 0x0000000000ff7886 */ /* 0x000fe20002020000 */
[----:B------:R-:W-:Y:S01]  /*4880*/  @!P4 R2UR UR9, R21 ;  /* 0x000000001509c2ca */ /* 0x000fe200000e0000 */
[----:B------:R-:W-:Y:S01]  /*4890*/  UMOV UR10, 0x0 ;  /* 0x00000000000a7882 */ /* 0x000fe20000000000 */
[----:B------:R-:W-:Y:S03]  /*48a0*/  UMOV UR11, 0x10000000 ;  /* 0x10000000000b7882 */ /* 0x000fe60000000000 */
[----:B------:R-:W3:Y:S01]  /*48b0*/  LDC.64 R10, c[0x0][0xb18] ;  /* 0x0002c600ff0a7b82 */ /* 0x000ee20000000a00 */
[----:B------:R-:W-:Y:S01]  /*48c0*/  @!UP1 UIADD3 UR18, UPT, UPT, UR34, 0x80, URZ ;  /* 0x0000008022129890 */ /* 0x000fe2000fffe0ff */
[----:B------:R-:W-:Y:S01]  /*48d0*/  @P3 SHF.R.U32.HI R28, RZ, 0x10, R25 ;  /* 0x00000010ff1c3819 */ /* 0x000fe20000011619 */
[----:B------:R-:W-:Y:S01]  /*48e0*/  @!UP1 UIADD3 UR16, UPT, UPT, UR7, 0x2200, URZ ;  /* 0x0000220007109890 */ /* 0x000fe2000fffe0ff */
[----:B------:R-:W-:Y:S01]  /*48f0*/  VIADD R30, R30, 0x1 ;  /* 0x000000011e1e7836 */ /* 0x000fe20000000000 */
[----:B------:R-:W-:Y:S03]  /*4900*/  VOTEU.ALL UP1, P4 ;  /* 0x0000000000ff7886 */ /* 0x000fe60002020000 */
[----:B------:R-:W5:Y:S01]  /*4910*/  @!P1 LDC R0, c[0x0][0xb20] ;  /* 0x0002c800ff009b82 */ /* 0x000f620000000800 */
[----:B------:R-:W-:Y:S01]  /*4920*/  UMOV UR19, UR35 ;  /* 0x0000002300137c82 */ /* 0x000fe20008000000 */
[----:B------:R-:W-:Y:S01]  /*4930*/  IMAD.U32 R21, RZ, RZ, UR8 ;  /* 0x00000008ff157e24 */ /* 0x000fe2000f8e00ff */
[----:B------:R-:W-:Y:S05]  /*4940*/  UMOV UR20, UR36 ;  /* 0x0000002400147c82 */ /* 0x000fea0008000000 */
[----:B-1----:R-:W1:Y:S01]  /*4950*/  @!P1 LDC R3, c[0x0][0xb0c] ;  /* 0x0002c300ff039b82 */ /* 0x002e620000000800 */
[----:B------:R-:W-:Y:S01]  /*4960*/  IMAD.U32 R20, RZ, RZ, UR9 ;  /* 0x00000009ff147e24 */ /* 0x000fe2000f8e00ff */
[----:B------:R-:W-:Y:S01]  /*4970*/  UPRMT UR8, UR37, 0x654, UR17 ;  /* 0x0000065425087896 */ /* 0x000fe20008000011 */
[----:B------:R-:W-:Y:S03]  /*4980*/  @!P4 R2UR UR15, R21 ;  /* 0x00000000150fc2ca */ /* 0x000fe600000e0000 */
[----:B------:R-:W-:Y:S01]  /*4990*/  @!P4 R2UR UR14, R20 ;  /* 0x00000000140ec2ca */ /* 0x000fe200000e0000 */
[----:B------:R-:W-:Y:S11]  /*49a0*/  @!P4 IMAD.MOV.U32 R20, RZ, RZ, 0x1000 ;  /* 0x00001000ff14c424 */ /* 0x000ff600078e00ff */
[----:B------:R-:W-:Y:S01]  /*49b0*/  @!UPT UIADD3 URZ, UPT, UPT, URZ, URZ, URZ ;  /* 0x000000fffffff290 */ /* 0x000fe2000fffe0ff */
[----:B------:R1:W-:Y:S01]  /*49c0*/  @!UP1 UTMALDG.3D [UR16], [UR14], desc[UR10] ;  /* 0x00000a100e0095b4 */ /* 0x0003e20008011000 */
[----:B------:R1:W-:Y:S02]  /*49d0*/  @!P4 SYNCS.ARRIVE.TRANS64.RED.A0TR RZ, [UR7+0xb0], R20 ;  /* 0x0000b014ffffc9a7 */ /* 0x0003e40008300407 */
[----:B-1----:R-:W-:Y:S01]  /*49e0*/  @!P1 ISETP.NE.AND P2, PT, R3, 0x1, PT ;  /* 0x000000010300980c */ /* 0x002fe20003f45270 */
[C---:B--2---:R-:W-:Y:S01]  /*49f0*/  @!P1 IMAD.HI.U32 R14, R13.reuse, R14, RZ ;  /* 0x0000000e0d0e9227 */ /* 0x044fe200078e00ff */
[----:B---3--:R-:W-:Y:S03]  /*4a00*/  @!P1 ISETP.NE.AND P0, PT, R10, 0x1, PT ;  /* 0x000000010a00980c */ /* 0x008fe60003f05270 */
[C---:B------:R-:W-:Y:S01]  /*4a10*/  @!P1 IMAD.HI.U32 R11, R8.reuse, R11, RZ ;  /* 0x0000000b080b9227 */ /* 0x040fe200078e00ff */
[----:B------:R-:W-:Y:S04]  /*4a20*/  @!P1 SHF.R.U32.HI R14, RZ, R15, R14 ;  /* 0x0000000fff0e9219 */ /* 0x000fe8000001160e */
[----:B-----5:R-:W-:Y:S01]  /*4a30*/  @!P1 SHF.R.U32.HI R9, RZ, R0, R11 ;  /* 0x00000000ff099219 */ /* 0x020fe2000001160b */
[----:B------:R-:W-:Y:S01]  /*4a40*/  SYNCS.ARRIVE.TRANS64.RED.A1T0 RZ, [UR8], RZ ;  /* 0x000000ffffff79a7 */ /* 0x000fe20008100408 */
[----:B------:R-:W-:Y:S02]  /*4a50*/  @!P1 SEL R14, R13, R14, !P2 ;  /* 0x0000000e0d0e9207 */ /* 0x000fe40005000000 */
[----:B------:R-:W-:Y:S01]  /*4a60*/  @!P1 SEL R9, R8, R9, !P0 ;  /* 0x0000000908099207 */ /* 0x000fe20004000000 */
[----:B------:R-:W1:Y:S04]  /*4a70*/  SYNCS.PHASECHK.TRANS64.TRYWAIT P5, [UR7+0xd8], R12 ;  /* 0x0000d80cff0075a7 */ /* 0x000e6800080a1107 */
[----:B------:R-:W-:Y:S02]  /*4a80*/  @!P1 IMAD.IADD R0, R9, 0x1, -R14 ;  /* 0x0000000109009824 */ /* 0x000fe400078e0a0e */
[----:B------:R-:W-:Y:S02]  /*4a90*/  @!P1 IMAD.IADD R9, R14, 0x1, -R9 ;  /* 0x000000010e099824 */ /* 0x000fe400078e0a09 */
[----:B------:R-:W-:Y:S02]  /*4aa0*/  @!P1 IMAD R13, R0, R3, R13 ;  /* 0x00000003000d9224 */ /* 0x000fe400078e020d */
[----:B------:R-:W-:Y:S01]  /*4ab0*/  @!P1 IMAD R8, R9, R10, R8 ;  /* 0x0000000a09089224 */ /* 0x000fe200078e0208 */
[----:B-1----:R-:W-:Y:S06]  /*4ac0*/  @!P5 BRA `(.L_x_84) ;  /* 0x0000005000e4d947 */ /* 0x002fec0003800000 */
.L_x_180:
[----:B-1----:R-:W-:Y:S01]  /*4ad0*/  @!P4 IADD3 R3, P0, PT, R32, 0x580, RZ ;  /* 0x000005802003c810 */ /* 0x002fe20007f1e0ff */
[----:B------:R-:W-:Y:S01]  /*4ae0*/  VOTEU.ALL UP1, P4 ;  /* 0x0000000000ff7886 */ /* 0x000fe20002020000 */
[----:B------:R-:W-:Y:S01]  /*4af0*/  UMOV UR18, 0x0 ;  /* 0x0000000000127882 */ /* 0x000fe20000000000 */
[----:B------:R-:W-:Y:S01]  /*4b00*/  UMOV UR19, 0x10000000 ;  /* 0x1000000000137882 */ /* 0x000fe20000000000 */
[----:B------:R-:W-:Y:S01]  /*4b10*/  @!P4 R2UR UR9, R3 ;  /* 0x000000000309c2ca */ /* 0x000fe200000e0000 */
[----:B------:R-:W-:Y:S01]  /*4b20*/  @!P4 IMAD.X R0, RZ, RZ, R33, P0 ;  /* 0x000000ffff00c224 */ /* 0x000fe200000e0621 */
[----:B------:R-:W-:Y:S01]  /*4b30*/  @!UP1 UIADD3 UR10, UPT, UPT, UR34, 0xc0, URZ ;  /* 0x000000c0220a9890 */ /* 0x000fe2000fffe0ff */
[----:B------:R-:W-:Y:S01]  /*4b40*/  ISETP.NE.AND P0, PT, R30, 0x2, PT ;  /* 0x000000021e00780c */ /* 0x000fe20003f05270 */
[----:B------:R-:W-:Y:S01]  /*4b50*/  UMOV UR11, UR35 ;  /* 0x00000023000b7c82 */ /* 0x000fe20008000000 */
[----:B------:R-:W-:Y:S01]  /*4b60*/  UMOV UR12, UR36 ;  /* 0x00000024000c7c82 */ /* 0x000fe20008000000 */
[----:B------:R-:W-:Y:S01]  /*4b70*/  @!P4 R2UR UR8, R0 ;  /* 0x000000000008c2ca */ /* 0x000fe200000e0000 */
[----:B------:R-:W-:Y:S01]  /*4b80*/  IMAD.IADD R20, R8, 0x1, R83 ;  /* 0x0000000108147824 */ /* 0x000fe200078e0253 */
[----:B------:R-:W-:Y:S01]  /*4b90*/  @P3 R2UR UR36, R28 ;  /* 0x000000001c2432ca */ /* 0x000fe200000e0000 */
[----:B------:R-:W-:Y:S01]  /*4ba0*/  IMAD.IADD R21, R13, 0x1, R90 ;  /* 0x000000010d157824 */ /* 0x000fe200078e025a */
[----:B------:R-:W-:Y:S02]  /*4bb0*/  SEL R0, RZ, 0x1, P0 ;  /* 0x00000001ff007807 */ /* 0x000fe40000000000 */
[----:B------:R-:W-:Y:S01]  /*4bc0*/  LOP3.LUT R31, R31, 0x1, RZ, 0x3c, !PT ;  /* 0x000000011f1f7812 */ /* 0x000fe200078e3cff */
[----:B------:R-:W-:Y:S01]  /*4bd0*/  IMAD.U32 R10, RZ, RZ, UR9 ;  /* 0x00000009ff0a7e24 */ /* 0x000fe2000f8e00ff */
[----:B------:R-:W-:Y:S01]  /*4be0*/  @!UP1 UIADD3 UR9, UPT, UPT, UR7, 0xb8, URZ ;  /* 0x000000b807099890 */ /* 0x000fe2000fffe0ff */
[----:B------:R-:W-:Y:S02]  /*4bf0*/  LOP3.LUT R29, R29, R0, RZ, 0x3c, !PT ;  /* 0x000000001d1d7212 */ /* 0x000fe400078e3cff */
[----:B------:R-:W-:Y:S02]  /*4c00*/  SEL R30, R30, RZ, P0 ;  /* 0x000000ff1e1e7207 */ /* 0x000fe40000000000 */
[----:B------:R-:W-:Y:S01]  /*4c10*/  IMAD.U32 R11, RZ, RZ, UR8 ;  /* 0x00000008ff0b7e24 */ /* 0x000fe2000f8e00ff */
[----:B------:R-:W-:Y:S01]  /*4c20*/  @!P4 R2UR UR14, R10 ;  /* 0x000000000a0ec2ca */ /* 0x000fe200000e0000 */
[----:B------:R-:W-:Y:S01]  /*4c30*/  @!UP1 UIADD3 UR8, UPT, UPT, UR7, 0x3200, URZ ;  /* 0x0000320007089890 */ /* 0x000fe2000fffe0ff */
[----:B------:R-:W-:Y:S02]  /*4c40*/  VOTEU.ALL UP1, P4 ;  /* 0x0000000000ff7886 */ /* 0x000fe40002020000 */
[----:B------:R-:W-:Y:S11]  /*4c50*/  @!P4 R2UR UR15, R11 ;  /* 0x000000000b0fc2ca */ /* 0x000ff600000e0000 */
[----:B------:R-:W-:Y:S02]  /*4c60*/  @!UPT UIADD3 URZ, UPT, UPT, URZ, URZ, URZ ;  /* 0x000000fffffff290 */ /* 0x000fe4000fffe0ff */
[----:B------:R2:W-:Y:S01]  /*4c70*/  @!UP1 UTMALDG.3D [UR8], [UR14], desc[UR18] ;  /* 0x000012080e0095b4 */ /* 0x0005e20008011000 */
[----:B------:R2:W-:Y:S01]  /*4c80*/  @!P4 SYNCS.ARRIVE.TRANS64.RED.A0TR RZ, [UR7+0xb8], R23 ;  /* 0x0000b817ffffc9a7 */ /* 0x0005e20008300407 */
[----:B------:R-:W-:Y:S01]  /*4c90*/  UPLOP3.LUT UP1, UPT, UPT, UPT, UPT, 0x80, 0x8 ;  /* 0x000000000008789c */ /* 0x000fe20003f2f070 */
[----:B------:R-:W-:Y:S01]  /*4ca0*/  SYNCS.ARRIVE.TRANS64.RED.A1T0 RZ, [UR13], RZ ;  /* 0x000000ffffff79a7 */ /* 0x000fe2000810040d */
[----:B------:R-:W-:Y:S09]  /*4cb0*/  @P3 BRA `(.L_x_85) ;  /* 0xfffffff000943947 */ /* 0x000ff2000383ffff */
[----:B------:R-:W-:-:S04]  /*4cc0*/  SHF.L.U32 R3, R31, 0x1f, RZ ;  /* 0x0000001f1f037819 */ /* 0x000fc800000006ff */
[----:B------:R-:W1:Y:S02]  /*4cd0*/  SYNCS.PHASECHK.TRANS64.TRYWAIT P0, [UR7+0xc0], R3 ;  /* 0x0000c003ff0075a7 */ /* 0x000e640008001107 */
[----:B-1----:R-:W-:Y:S05]  /*4ce0*/  @!P0 BRA `(.L_x_86) ;  /* 0x0000005000748947 */ /* 0x002fea0003800000 */
.L_x_182:
[----:B------:R-:W3:Y:S02]  /*4cf0*/  SYNCS.PHASECHK.TRANS64.TRYWAIT P0, [UR7+0xc8], R3 ;  /* 0x0000c803ff0075a7 */ /* 0x000ee40008001107 */
[----:B---3--:R-:W-:Y:S05]  /*4d00*/  @!P0 BRA `(.L_x_87) ;  /* 0x0000005000848947 */ /* 0x008fea0003800000 */
.L_x_184:
[----:B------:R-:W3:Y:S02]  /*4d10*/  SYNCS.PHASECHK.TRANS64.TRYWAIT P0, [UR7+0xd0], R3 ;  /* 0x0000d003ff0075a7 */ /* 0x000ee40008001107 */
[----:B---3--:R-:W-:Y:S05]  /*4d20*/  @!P0 BRA `(.L_x_88) ;  /* 0x0000005000948947 */ /* 0x008fea0003800000 */
.L_x_186:
[----:B-1----:R-:W-:-:S07]  /*4d30*/  MOV R0, UR7 ;  /* 0x0000000700007c02 */ /* 0x002fce0008000f00 */
.L_x_89:
[----:B-1----:R-:W-:-:S04]  /*4d40*/  SHF.L.U32 R3, R31, 0x1f, RZ ;  /* 0x0000001f1f037819 */ /* 0x002fc800000006ff */
[----:B------:R1:W3:Y:S03]  /*4d50*/  SYNCS.PHASECHK.TRANS64.TRYWAIT P0, [R0+URZ+0xd8], R3 ;  /* 0x0000d803000075a7 */ /* 0x0002e600080011ff */
[----:B---3--:R-:W-:Y:S05]  /*4d60*/  @!P0 NANOSLEEP.SYNCS 0x989680 ;  /* 0x009896800000895d */ /* 0x008fea0003900000 */
[----:B------:R-:W3:Y:S02]  /*4d70*/  @!P0 SYNCS.PHASECHK.TRANS64 P0, [R0+URZ+0xd8], R3 ;  /* 0x0000d803000085a7 */ /* 0x000ee400080010ff */
[----:B--23--:R-:W-:Y:S05]  /*4d80*/  @P0 EXIT ;  /* 0x000000000000094d */ /* 0x00cfea0003800000 */
[----:B------:R-:W-:Y:S05]  /*4d90*/  BRA `(.L_x_89) ;  /* 0xfffffffc00e87947 */ /* 0x000fea000383ffff */
.L_x_74:
[----:B------:R-:W-:-:S06]  /*4da0*/  UISETP.GE.AND UP1, UPT, UR8, 0x4, UPT ;  /* 0x000000040800788c */ /* 0x000fcc000bf26270 */
[----:B------:R-:W-:-:S13]  /*4db0*/  PLOP3.LUT P0, PT, PT, PT, UP1, 0x80, 0x8 ;  /* 0x000000000008781c */ /* 0x000fda0003f0f018 */
[----:B------:R-:W-:Y:S05]  /*4dc0*/  @!P0 EXIT ;  /* 0x000000000000894d */ /* 0x000fea0003800000 */
[----:B------:R-:W-:Y:S01]  /*4dd0*/  BAR.SYNC.DEFER_BLOCKING 0x6, 0xa0 ;  /* 0x0182800000007b1d */ /* 0x000fe20000010000 */
[C---:B------:R-:W-:Y:S01]  /*4de0*/  IMAD.SHL.U32 R2, R103.reuse, 0x40, RZ ;  /* 0x0000004067027824 */ /* 0x040fe200078e00ff */
[C---:B------:R-:W-:Y:S01]  /*4df0*/  LOP3.LUT R105, R103.reuse, 0x60, RZ, 0xc0, !PT ;  /* 0x0000006067697812 */ /* 0x040fe200078ec0ff */
[C---:B------:R-:W-:Y:S02]  /*4e00*/  IMAD.SHL.U32 R95, R103.reuse, 0x20, RZ ;  /* 0x00000020675f7824 */ /* 0x040fe400078e00ff */
[----:B------:R-:W-:Y:S02]  /*4e10*/  HFMA2 R44, -RZ, RZ, 0, 0 ;  /* 0x00000000ff2c7431 */ /* 0x000fe400000001ff */
[C---:B------:R-:W-:Y:S01]  /*4e20*/  IMAD.SHL.U32 R0, R103.reuse, 0x8, RZ ;  /* 0x0000000867007824 */ /* 0x040fe200078e00ff */
[----:B------:R-:W-:Y:S01]  /*4e30*/  UMOV UR49, 0x400 ;  /* 0x0000040000317882 */ /* 0x000fe20000000000 */
[----:B------:R-:W1:Y:S01]  /*4e40*/  LDC R93, c[0x0][0x370] ;  /* 0x0000dc00ff5d7b82 */ /* 0x000e620000000800 */
[----:B------:R-:W-:Y:S01]  /*4e50*/  ULEA UR49, UR37, UR49, 0x18 ;  /* 0x0000003125317291 */ /* 0x000fe2000f8ec0ff */
[----:B------:R-:W-:Y:S01]  /*4e60*/  LOP3.LUT R5, R2, 0x180, RZ, 0xc0, !PT ;  /* 0x0000018002057812 */ /* 0x000fe200078ec0ff */
[----:B------:R-:W-:Y:S01]  /*4e70*/  IMAD.U32 R46, R103, 0x10000, RZ ;  /* 0x00010000672e7824 */ /* 0x000fe200078e00ff */
[----:B------:R-:W-:Y:S01]  /*4e80*/  LOP3.LUT R95, R95, 0xc00, RZ, 0xc0, !PT ;  /* 0x00000c005f5f7812 */ /* 0x000fe200078ec0ff */
[----:B------:R-:W-:Y:S01]  /*4e90*/  UIADD3 UR4, UPT, UPT, UR49, 0x4200, URZ ;  /* 0x0000420031047890 */ /* 0x000fe2000fffe0ff */
[----:B------:R-:W-:Y:S01]  /*4ea0*/  LOP3.LUT R0, R5, 0x30, R0, 0xf8, !PT ;  /* 0x0000003005007812 */ /* 0x000fe200078ef800 */
[----:B------:R-:W-:Y:S01]  /*4eb0*/  IMAD.SHL.U32 R5, R103, 0x2, RZ ;  /* 0x0000000267057824 */ /* 0x000fe200078e00ff */
[----:B------:R-:W2:Y:S01]  /*4ec0*/  LDC R42, c[0x0][0xb0c] ;  /* 0x0002c300ff2a7b82 */ /* 0x000ea20000000800 */
[----:B------:R-:W-:Y:S01]  /*4ed0*/  LOP3.LUT R95, R95, 0x40, R2, 0xf8, !PT ;  /* 0x000000405f5f7812 */ /* 0x000fe200078ef802 */
[----:B------:R-:W-:Y:S01]  /*4ee0*/  IMAD.MOV.U32 R102, RZ, RZ, RZ ;  /* 0x000000ffff667224 */ /* 0x000fe200078e00ff */
[----:B------:R-:W-:Y:S01]  /*4ef0*/  LOP3.LUT R46, R46, 0x600000, RZ, 0xc0, !PT ;  /* 0x006000002e2e7812 */ /* 0x000fe200078ec0ff */
[----:B------:R-:W-:Y:S01]  /*4f00*/  IMAD.MOV.U32 R107, RZ, RZ, RZ ;  /* 0x000000ffff6b7224 */ /* 0x000fe200078e00ff */
[----:B------:R-:W-:-:S02]  /*4f10*/  LOP3.LUT R0, R0, 0x20, R5, 0x78, !PT ;  /* 0x0000002000007812 */ /* 0x000fc400078e7805 */
[----:B------:R-:W-:Y:S02]  /*4f20*/  CS2R R100, SRZ ;  /* 0x0000000000647805 */ /* 0x000fe4000001ff00 */
[----:B------:R-:W-:Y:S01]  /*4f30*/  LOP3.LUT R95, R95, 0x200, R2, 0xf8, !PT ;  /* 0x000002005f5f7812 */ /* 0x000fe200078ef802 */
[----:B------:R-:W4:Y:S01]  /*4f40*/  LDC R92, c[0x0][0xb20] ;  /* 0x0002c800ff5c7b82 */ /* 0x000f220000000800 */
[----:B------:R-:W3:Y:S01]  /*4f50*/  LDS R3, [UR49+0x1a0] ;  /* 0x0001a031ff037984 */ /* 0x000ee20008000800 */
[----:B------:R-:W-:Y:S01]  /*4f60*/  LOP3.LUT R103, R103, 0x2, RZ, 0xc0, !PT ;  /* 0x0000000267677812 */ /* 0x000fe200078ec0ff */
[----:B------:R-:W-:Y:S01]  /*4f70*/  IMAD.MOV.U32 R99, RZ, RZ, RZ ;  /* 0x000000ffff637224 */ /* 0x000fe200078e00ff */
[----:B------:R-:W-:Y:S01]  /*4f80*/  LOP3.LUT R95, R95, R0, RZ, 0xfc, !PT ;  /* 0x000000005f5f7212 */ /* 0x000fe200078efcff */
[----:B------:R-:W-:Y:S01]  /*4f90*/  IMAD.U32 R104, RZ, RZ, UR4 ;  /* 0x00000004ff687e24 */ /* 0x000fe2000f8e00ff */
[----:B------:R-:W-:Y:S01]  /*4fa0*/  IADD3 R97, PT, PT, -R103, RZ, RZ ;  /* 0x000000ff67617210 */ /* 0x000fe20007ffe1ff */
[----:B------:R-:W1:Y:S01]  /*4fb0*/  LDCU.64 UR52, c[0x0][0x348] ;  /* 0x00006900ff3477ac */ /* 0x000e620008000a00 */
[----:B------:R-:W1:Y:S01]  /*4fc0*/  LDC R41, c[0x0][0xb30] ;  /* 0x0002cc00ff297b82 */ /* 0x000e620000000800 */
[----:B------:R-:W1:Y:S01]  /*4fd0*/  LDCU.64 UR38, c[0x0][0x888] ;  /* 0x00011100ff2677ac */ /* 0x000e620008000a00 */
[----:B------:R-:W1:Y:S06]  /*4fe0*/  LDCU.64 UR44, c[0x0][0x890] ;  /* 0x00011200ff2c77ac */ /* 0x000e6c0008000a00 */
[----:B------:R-:W1:Y:S01]  /*4ff0*/  LDC.64 R88, c[0x0][0xb10] ;  /* 0x0002c400ff587b82 */ /* 0x000e620000000a00 */
[----:B------:R-:W-:-:S07]  /*5000*/  UIADD3 UR48, UPT, UPT, UR49, 0x200, URZ ;  /* 0x0000020031307890 */ /* 0x000fce000fffe0ff */
[----:B------:R-:W1:Y:S08]  /*5010*/  LDC.64 R38, c[0x0][0xb18] ;  /* 0x0002c600ff267b82 */ /* 0x000e700000000a00 */
[----:B------:R-:W1:Y:S08]  /*5020*/  LDC.64 R36, c[0x0][0xb28] ;  /* 0x0002ca00ff247b82 */ /* 0x000e700000000a00 */
[----:B------:R-:W1:Y:S01]  /*5030*/  LDC.64 R86, c[0x0][0x8b0] ;  /* 0x00022c00ff567b82 */ /* 0x000e620000000a00 */
[----:B---3--:R-:W-:-:S07]  /*5040*/  IMAD.IADD R46, R3, 0x1, R46 ;  /* 0x00000001032e7824 */ /* 0x008fce00078e022e */
[----:B------:R-:W3:Y:S08]  /*5050*/  LDC.64 R84, c[0x0][0x8a8] ;  /* 0x00022a00ff547b82 */ /* 0x000ef00000000a00 */
[----:B--2-4-:R-:W1:Y:S02]  /*5060*/  LDC R94, c[0x0][0x374] ;  /* 0x0000dd00ff5e7b82 */ /* 0x014e640000000800 */
.L_x_131:
[----:B------:R-:W-:Y:S02]  /*5070*/  LEA R0, R107, UR49, 0x3 ;  /* 0x000000316b007c11 */ /* 0x000fe4000f8e18ff */
[----:B------:R-:W-:Y:S02]  /*5080*/  SHF.L.U32 R3, R101, 0x1f, RZ ;  /* 0x0000001f65037819 */ /* 0x000fe400000006ff */
[----:B------:R-:W-:Y:S02]  /*5090*/  LEA R16, R107, UR49, 0x4 ;  /* 0x000000316b107c11 */ /* 0x000fe4000f8e20ff */
[----:B------:R-:W2:Y:S02]  /*50a0*/  SYNCS.PHASECHK.TRANS64.TRYWAIT P0, [R0+URZ+0xf0], R3 ;  /* 0x0000f003000075a7 */ /* 0x000ea400080011ff */
[----:B-12---:R-:W-:Y:S05]  /*50b0*/  @!P0 BRA `(.L_x_90) ;  /* 0x0000004c00c88947 */ /* 0x006fea0003800000 */
.L_x_187:
[----:B------:R-:W4:Y:S01]  /*50c0*/  LDC.64 R12, c[0x0][0xb10] ;  /* 0x0002c400ff0c7b82 */ /* 0x000f220000000a00 */
[----:B------:R-:W3:Y:S01]  /*50d0*/  LDS.128 R16, [R16+0x180] ;  /* 0x0001800010107984 */ /* 0x000ee20000000c00 */
[----:B-1----:R-:W-:Y:S01]  /*50e0*/  ISETP.NE.AND P1, PT, R41, 0x1, PT ;  /* 0x000000012900780c */ /* 0x002fe20003f25270 */
[----:B--2---:R-:W-:Y:S01]  /*50f0*/  VIADD R0, R0, 0x100 ;  /* 0x0000010000007836 */ /* 0x004fe20000000000 */
[----:B------:R-:W-:Y:S04]  /*5100*/  ISETP.GE.AND P0, PT, R40, 0x1, PT ;  /* 0x000000012800780c */ /* 0x000fe80003f06270 */
[----:B------:R-:W1:Y:S01]  /*5110*/  LDC.64 R10, c[0x0][0xb18] ;  /* 0x0002c600ff0a7b82 */ /* 0x000e620000000a00 */
[----:B------:R-:W-:Y:S01]  /*5120*/  PRMT R0, RZ, 0x654, R0 ;  /* 0x00000654ff007816 */ /* 0x000fe20000000000 */
[----:B------:R-:W-:Y:S01]  /*5130*/  @!PT LDS RZ, [RZ] ;  /* 0x00000000fffff984 */ /* 0x000fe20000000800 */
[----:B------:R-:W-:Y:S01]  /*5140*/  @!PT LDS RZ, [RZ] ;  /* 0x00000000fffff984 */ /* 0x000fe20000000800 */
[----:B------:R-:W-:Y:S01]  /*5150*/  @!PT LDS RZ, [RZ] ;  /* 0x00000000fffff984 */ /* 0x000fe20000000800 */
[----:B------:R-:W-:Y:S01]  /*5160*/  @!PT LDS RZ, [RZ] ;  /* 0x00000000fffff984 */ /* 0x000fe20000000800 */
[----:B------:R2:W-:Y:S06]  /*5170*/  MEMBAR.ALL.CTA ;  /* 0x0000000000007992 */ /* 0x0005ec0000008000 */
[----:B--2---:R-:W2:Y:S01]  /*5180*/  FENCE.VIEW.ASYNC.S ;  /* 0x00000000000073c6 */ /* 0x004ea20000000000 */
[----:B------:R-:W1:Y:S08]  /*5190*/  @!P1 LDC R14, c[0x0][0xb20] ;  /* 0x0002c800ff0e9b82 */ /* 0x000e700000000800 */
[----:B------:R-:W1:Y:S01]  /*51a0*/  @!P1 LDC R9, c[0x0][0xb0c] ;  /* 0x0002c300ff099b82 */ /* 0x000e620000000800 */
[----:B--2---:R2:W-:Y:S01]  /*51b0*/  SYNCS.ARRIVE.TRANS64.RED.A1T0 RZ, [R0+URZ], RZ ;  /* 0x000000ff00ff79a7 */ /* 0x0045e200081004ff */
[----:B---3--:R-:W-:Y:S04]  /*51c0*/  LOP3.LUT P4, RZ, R18, 0x1, RZ, 0xc0, !PT ;  /* 0x0000000112ff7812 */ /* 0x008fe8000788c0ff */
[----:B------:R-:W-:Y:S09]  /*51d0*/  P2R R106, PR, RZ, 0x10 ;  /* 0x00000010ff6a7803 */ /* 0x000ff20000000000 */
[----:B------:R-:W-:Y:S02]  /*51e0*/  @P4 MOV R45, R16 ;  /* 0x00000010002d4202 */ /* 0x000fe40000000f00 */
[----:B------:R-:W-:Y:S01]  /*51f0*/  @P4 LOP3.LUT R43, R17, 0xffff, RZ, 0xc0, !PT ;  /* 0x0000ffff112b4812 */ /* 0x000fe200078ec0ff */
[----:B--2-4-:R-:W-:Y:S06]  /*5200*/  @!P0 BRA `(.L_x_91) ;  /* 0x0000000000a48947 */ /* 0x014fec0003800000 */
[----:B------:R-:W-:Y:S01]  /*5210*/  IMAD.HI.U32 R23, R94, R39, RZ ;  /* 0x000000275e177227 */ /* 0x000fe200078e00ff */
[----:B------:R-:W-:Y:S02]  /*5220*/  ISETP.NE.AND P0, PT, R38, 0x1, PT ;  /* 0x000000012600780c */ /* 0x000fe40003f05270 */
[----:B------:R-:W-:Y:S01]  /*5230*/  ISETP.NE.AND P2, PT, R40, 0x1, PT ;  /* 0x000000012800780c */ /* 0x000fe20003f45270 */
[----:B------:R-:W-:Y:S01]  /*5240*/  IMAD.HI.U32 R22, R93, R88, RZ ;  /* 0x000000585d167227 */ /* 0x000fe200078e00ff */
[----:B------:R-:W-:Y:S02]  /*5250*/  SHF.R.U32.HI R23, RZ, R92, R23 ;  /* 0x0000005cff177219 */ /* 0x000fe40000011617 */
[----:B------:R-:W-:Y:S01]  /*5260*/  ISETP.NE.AND P3, PT, R42, 0x1, PT ;  /* 0x000000012a00780c */ /* 0x000fe20003f65270 */
[----:B------:R-:W-:Y:S01]  /*5270*/  IMAD.HI.U32 R26, R45, R88, RZ ;  /* 0x000000582d1a7227 */ /* 0x000fe200078e00ff */
[----:B------:R-:W-:Y:S02]  /*5280*/  SHF.R.U32.HI R22, RZ, R89, R22 ;  /* 0x00000059ff167219 */ /* 0x000fe40000011616 */
[----:B------:R-:W-:Y:S01]  /*5290*/  SEL R3, R94, R23, !P0 ;  /* 0x000000175e037207 */ /* 0x000fe20004000000 */
[----:B------:R-:W-:Y:S01]  /*52a0*/  IMAD.HI.U32 R23, R43, R39, RZ ;  /* 0x000000272b177227 */ /* 0x000fe200078e00ff */
[----:B------:R-:W-:Y:S02]  /*52b0*/  SEL R7, R93, R22, !P3 ;  /* 0x000000165d077207 */ /* 0x000fe40005800000 */
[----:B------:R-:W-:Y:S01]  /*52c0*/  SHF.R.U32.HI R26, RZ, R89, R26 ;  /* 0x00000059ff1a7219 */ /* 0x000fe2000001161a */
[-C--:B------:R-:W-:Y:S04]  /*52d0*/  IMAD.HI.U32 R22, R3, R36.reuse, RZ ;  /* 0x0000002403167227 */ /* 0x080fe800078e00ff */
[----:B------:R-:W-:Y:S01]  /*52e0*/  IMAD.HI.U32 R24, R7, R36, RZ ;  /* 0x0000002407187227 */ /* 0x000fe200078e00ff */
[-C--:B------:R-:W-:Y:S02]  /*52f0*/  @P2 SHF.R.U32.HI R3, RZ, R37.reuse, R22 ;  /* 0x00000025ff032219 */ /* 0x080fe40000011616 */
[----:B------:R-:W-:Y:S02]  /*5300*/  SHF.R.U32.HI R22, RZ, R92, R23 ;  /* 0x0000005cff167219 */ /* 0x000fe40000011617 */
[----:B------:R-:W-:Y:S01]  /*5310*/  @P2 SHF.R.U32.HI R7, RZ, R37, R24 ;  /* 0x00000025ff072219 */ /* 0x000fe20000011618 */
[C---:B------:R-:W-:Y:S01]  /*5320*/  IMAD R2, R40.reuse, R3, RZ ;  /* 0x0000000328027224 */ /* 0x040fe200078e02ff */
[----:B------:R-:W-:Y:S02]  /*5330*/  SEL R5, R43, R22, !P0 ;  /* 0x000000162b057207 */ /* 0x000fe40004000000 */
[----:B------:R-:W-:Y:S01]  /*5340*/  SEL R3, R45, R26, !P3 ;  /* 0x0000001a2d037207 */ /* 0x000fe20005800000 */
[----:B------:R-:W-:Y:S01]  /*5350*/  IMAD R4, R40, R7, RZ ;  /* 0x0000000728047224 */ /* 0x000fe200078e02ff */
[C---:B------:R-:W-:Y:S01]  /*5360*/  ISETP.GE.AND P0, PT, R5.reuse, R2, PT ;  /* 0x000000020500720c */ /* 0x040fe20003f06270 */
[----:B------:R-:W-:Y:S03]  /*5370*/  IMAD.HI.U32 R6, R5, R36, RZ ;  /* 0x0000002405067227 */ /* 0x000fe600078e00ff */
[----:B------:R-:W-:Y:S01]  /*5380*/  ISETP.GE.OR P0, PT, R3, R4, P0 ;  /* 0x000000040300720c */ /* 0x000fe20000706670 */
[----:B------:R-:W-:Y:S01]  /*5390*/  IMAD.MOV R4, RZ, RZ, -R3 ;  /* 0x000000ffff047224 */ /* 0x000fe200078e0a03 */
[-C--:B------:R-:W-:Y:S03]  /*53a0*/  SHF.R.U32.HI R6, RZ, R37.reuse, R6 ;  /* 0x00000025ff067219 */ /* 0x080fe60000011606 */
[----:B------:R-:W-:Y:S01]  /*53b0*/  IMAD R45, R42, R4, R45 ;  /* 0x000000042a2d7224 */ /* 0x000fe200078e022d */
[----:B------:R-:W-:Y:S05]  /*53c0*/  SEL R15, R5, R6, !P2 ;  /* 0x00000006050f7207 */ /* 0x000fea0005000000 */
[----:B------:R-:W-:Y:S02]  /*53d0*/  IMAD.MOV R6, RZ, RZ, -R15 ;  /* 0x000000ffff067224 */ /* 0x000fe400078e0a0f */
[C---:B------:R-:W-:Y:S04]  /*53e0*/  @!P0 IMAD.HI.U32 R2, R3.reuse, R36, RZ ;  /* 0x0000002403028227 */ /* 0x040fe800078e00ff */
[----:B------:R-:W-:Y:S01]  /*53f0*/  IMAD R6, R40, R6, R5 ;  /* 0x0000000628067224 */ /* 0x000fe200078e0205 */
[----:B------:R-:W-:Y:S04]  /*5400*/  @!P0 SHF.R.U32.HI R2, RZ, R37, R2 ;  /* 0x00000025ff028219 */ /* 0x000fe80000011602 */
[----:B------:R-:W-:Y:S02]  /*5410*/  @!P0 SEL R0, R3, R2, !P2 ;  /* 0x0000000203008207 */ /* 0x000fe40005000000 */
[----:B------:R-:W-:Y:S02]  /*5420*/  IADD3 R2, PT, PT, -R5, RZ, RZ ;  /* 0x000000ff05027210 */ /* 0x000fe40007ffe1ff */
[----:B------:R-:W-:Y:S01]  /*5430*/  @!P0 IADD3 R8, PT, PT, R15, -R0, RZ ;  /* 0x800000000f088210 */ /* 0x000fe20007ffe0ff */
[----:B------:R-:W-:Y:S02]  /*5440*/  @!P0 IMAD R0, R7, R6, R0 ;  /* 0x0000000607008224 */ /* 0x000fe400078e0200 */
[----:B------:R-:W-:Y:S02]  /*5450*/  IMAD R43, R38, R2, R43 ;  /* 0x00000002262b7224 */ /* 0x000fe400078e022b */
[----:B------:R-:W-:Y:S02]  /*5460*/  @!P0 IMAD R5, R8, R40, R3 ;  /* 0x0000002808058224 */ /* 0x000fe400078e0203 */
[----:B------:R-:W-:Y:S04]  /*5470*/  @!P0 IMAD.MOV.U32 R3, RZ, RZ, R0 ;  /* 0x000000ffff038224 */ /* 0x000fe800078e0000 */
[----:B------:R-:W-:Y:S02]  /*5480*/  IMAD R45, R3, R42, R45 ;  /* 0x0000002a032d7224 */ /* 0x000fe400078e022d */
[----:B------:R-:W-:Y:S07]  /*5490*/  IMAD R43, R5, R38, R43 ;  /* 0x00000026052b7224 */ /* 0x000fee00078e022b */
.L_x_91:
[----:B-1----:R-:W-:Y:S01]  /*54a0*/  @!P1 ISETP.NE.AND P0, PT, R10, 0x1, PT ;  /* 0x000000010a00980c */ /* 0x002fe20003f05270 */
[----:B------:R-:W-:Y:S01]  /*54b0*/  @!P1 IMAD.HI.U32 R0, R45, R12, RZ ;  /* 0x0000000c2d009227 */ /* 0x000fe200078e00ff */
[----:B------:R-:W-:Y:S01]  /*54c0*/  @!P1 ISETP.NE.AND P2, PT, R9, 0x1, PT ;  /* 0x000000010900980c */ /* 0x000fe20003f45270 */
[----:B------:R-:W-:Y:S01]  /*54d0*/  ULOP3.LUT UP0, URZ, UR48, 0x1b0, URZ, 0xc0, !UPT ;  /* 0x000001b030ff7892 */ /* 0x000fe2000f80c0ff */
[----:B------:R-:W-:Y:S01]  /*54e0*/  R2UR UR42, R21 ;  /* 0x00000000152a72ca */ /* 0x000fe200000e0000 */
[----:B------:R-:W-:Y:S01]  /*54f0*/  @!P1 IMAD.HI.U32 R3, R43, R11, RZ ;  /* 0x0000000b2b039227 */ /* 0x000fe200078e00ff */
[----:B------:R-:W-:Y:S02]  /*5500*/  @!P1 SHF.R.U32.HI R0, RZ, R13, R0 ;  /* 0x0000000dff009219 */ /* 0x000fe40000011600 */
[----:B------:R-:W-:Y:S01]  /*5510*/  R2UR UR41, R20 ;  /* 0x00000000142972ca */ /* 0x000fe200000e0000 */
[----:B------:R-:W-:Y:S01]  /*5520*/  VIADD R107, R107, 0x1 ;  /* 0x000000016b6b7836 */ /* 0x000fe20000000000 */
[----:B------:R-:W-:Y:S02]  /*5530*/  @!P1 SHF.R.U32.HI R2, RZ, R14, R3 ;  /* 0x0000000eff029219 */ /* 0x000fe40000011603 */
[----:B------:R-:W-:Y:S02]  /*5540*/  @!P1 SEL R3, R45, R0, !P2 ;  /* 0x000000002d039207 */ /* 0x000fe40005000000 */
[----:B------:R-:W-:Y:S02]  /*5550*/  @!P1 SEL R2, R43, R2, !P0 ;  /* 0x000000022b029207 */ /* 0x000fe40004000000 */
[----:B------:R-:W-:Y:S01]  /*5560*/  @P4 SHF.R.U32.HI R98, RZ, 0x10, R17 ;  /* 0x00000010ff624819 */ /* 0x000fe20000011611 */
[----:B------:R-:W-:Y:S02]  /*5570*/  USHF.L.U32 UR42, UR42, 0x6, URZ ;  /* 0x000000062a2a7899 */ /* 0x000fe400080006ff */
[----:B------:R-:W-:Y:S02]  /*5580*/  @!P1 IMAD.IADD R0, R2, 0x1, -R3 ;  /* 0x0000000102009824 */ /* 0x000fe400078e0a03 */
[----:B------:R-:W-:Y:S01]  /*5590*/  @!P1 IMAD.IADD R2, R3, 0x1, -R2 ;  /* 0x0000000103029824 */ /* 0x000fe200078e0a02 */
[----:B------:R-:W-:Y:S01]  /*55a0*/  USHF.L.U32 UR41, UR41, 0x8, URZ ;  /* 0x0000000829297899 */ /* 0x000fe200080006ff */
[----:B------:R-:W-:Y:S02]  /*55b0*/  @!P1 IMAD R45, R0, R9, R45 ;  /* 0x00000009002d9224 */ /* 0x000fe400078e022d */
[----:B------:R-:W-:Y:S01]  /*55c0*/  @!P1 IMAD R43, R2, R10, R43 ;  /* 0x0000000a022b9224 */ /* 0x000fe200078e022b */
[----:B------:R-:W-:Y:S08]  /*55d0*/  BRA.U !UP0, `(.L_x_92) ;  /* 0x0000000108407547 */ /* 0x000ff0000b800000 */
[----:B------:R-:W1:Y:S01]  /*55e0*/  LDCU.64 UR8, c[0x4][0x88] ;  /* 0x01001100ff0877ac */ /* 0x000e620008000a00 */
[----:B------:R-:W-:Y:S01]  /*55f0*/  MOV R3, 0x0 ;  /* 0x0000000000037802 */ /* 0x000fe20000000f00 */
[----:B------:R-:W-:Y:S02]  /*5600*/  HFMA2 R12, -RZ, RZ, 0, 5.9604644775390625e-08 ;  /* 0x00000001ff0c7431 */ /* 0x000fe400000001ff */
[----:B------:R-:W-:Y:S02]  /*5610*/  IMAD.MOV.U32 R8, RZ, RZ, 0x70 ;  /* 0x00000070ff087424 */ /* 0x000fe400078e00ff */
[----:B------:R-:W-:Y:S01]  /*5620*/  IMAD.MOV.U32 R13, RZ, RZ, RZ ;  /* 0x000000ffff0d7224 */ /* 0x000fe200078e00ff */
[----:B------:R-:W2:Y:S01]  /*5630*/  LDCU.64 UR6, c[0x4][0x90] ;  /* 0x01001200ff0677ac */ /* 0x000ea20008000a00 */
[----:B------:R-:W3:Y:S01]  /*5640*/  LDC.64 R2, c[0x4][R3] ;  /* 0x0100000003027b82 */ /* 0x000ee20000000a00 */
[----:B------:R-:W4:Y:S01]  /*5650*/  LDCU.64 UR4, c[0x4][0x8] ;  /* 0x01000100ff0477ac */ /* 0x000f220008000a00 */
[----:B-1----:R-:W-:Y:S01]  /*5660*/  MOV R5, UR9 ;  /* 0x0000000900057c02 */ /* 0x002fe20008000f00 */
[----:B------:R-:W-:Y:S01]  /*5670*/  IMAD.U32 R4, RZ, RZ, UR8 ;  /* 0x00000008ff047e24 */ /* 0x000fe2000f8e00ff */
[----:B--2---:R-:W-:Y:S01]  /*5680*/  MOV R7, UR7 ;  /* 0x0000000700077c02 */ /* 0x004fe20008000f00 */
[----:B------:R-:W-:Y:S01]  /*5690*/  IMAD.U32 R6, RZ, RZ, UR6 ;  /* 0x00000006ff067e24 */ /* 0x000fe2000f8e00ff */
[----:B----4-:R-:W-:Y:S01]  /*56a0*/  MOV R11, UR5 ;  /* 0x00000005000b7c02 */ /* 0x010fe20008000f00 */
[----:B------:R-:W-:Y:S02]  /*56b0*/  IMAD.U32 R10, RZ, RZ, UR4 ;  /* 0x00000004ff0a7e24 */ /* 0x000fe4000f8e00ff */
[----:B------:R-:W-:Y:S07]  /*56c0*/  LEPC R20, `(.L_x_92) ;  /* 0x000000001014794e */ /* 0x000fee0000000000 */
[----:B---3-5:R-:W-:Y:S05]  /*56d0*/  CALL.ABS.NOINC R2 ;  /* 0x0000000002007343 */ /* 0x028fea0003c00000 */
.L_x_92:
[----:B------:R-:W-:Y:S01]  /*56e0*/  LOP3.LUT P0, RZ, R104, 0x1b0, RZ, 0xc0, !PT ;  /* 0x000001b068ff7812 */ /* 0x000fe2000780c0ff */
[----:B------:R-:W-:Y:S11]  /*56f0*/  BSSY.RECONVERGENT B6, `(.L_x_93) ;  /* 0x0000013000067945 */ /* 0x000ff60003800200 */
[----:B------:R-:W-:Y:S01]  /*5700*/  @!UPT UIADD3 URZ, UPT, UPT, URZ, URZ, URZ ;  /* 0x000000fffffff290 */ /* 0x000fe2000fffe0ff */
[----:B------:R-:W-:Y:S05]  /*5710*/  @!P0 BRA `(.L_x_94) ;  /* 0x0000000000408947 */ /* 0x000fea0003800000 */
        /* <DEDUP_REMOVED lines=16> */
.L_x_94:
[----:B------:R-:W-:Y:S05]  /*5820*/  BSYNC.RECONVERGENT B6 ;  /* 0x0000000000067941 */ /* 0x000fea0003800200 */
.L_x_93:
[----:B------:R-:W-:Y:S01]  /*5830*/  ISETP.NE.U32.AND P4, PT, R86, RZ, PT ;  /* 0x000000ff5600720c */ /* 0x000fe20003f85070 */
[----:B------:R-:W-:Y:S01]  /*5840*/  UISETP.NE.AND UP2, UPT, UR50, URZ, UPT ;  /* 0x000000ff3200728c */ /* 0x000fe2000bf45270 */
[----:B------:R-:W-:Y:S01]  /*5850*/  ISETP.NE.U32.AND P2, PT, RZ, UR38, PT ;  /* 0x00000026ff007c0c */ /* 0x000fe2000bf45070 */
[----:B------:R-:W-:Y:S01]  /*5860*/  UISETP.NE.U32.AND UP1, UPT, UR44, URZ, UPT ;  /* 0x000000ff2c00728c */ /* 0x000fe2000bf25070 */
[----:B------:R-:W-:Y:S01]  /*5870*/  ISETP.NE.AND.EX P4, PT, R87, RZ, PT, P4 ;  /* 0x000000ff5700720c */ /* 0x000fe20003f85340 */
[----:B------:R-:W-:Y:S01]  /*5880*/  UPLOP3.LUT UP0, UPT, UPT, UPT, UPT, 0x40, 0x4 ;  /* 0x000000000004789c */ /* 0x000fe20003f0e870 */
[----:B------:R-:W-:Y:S01]  /*5890*/  ISETP.NE.AND.EX P2, PT, RZ, UR39, PT, P2 ;  /* 0x00000027ff007c0c */ /* 0x000fe2000bf45320 */
[----:B------:R-:W-:Y:S01]  /*58a0*/  UISETP.NE.AND.EX UP1, UPT, UR45, URZ, UPT, UP1 ;  /* 0x000000ff2d00728c */ /* 0x000fe2000bf25310 */
[----:B------:R-:W-:Y:S04]  /*58b0*/  PLOP3.LUT P1, PT, PT, PT, UP2, 0x80, 0x8 ;  /* 0x000000000008781c */ /* 0x000fe80003f2f028 */
[----:B------:R-:W-:Y:S06]  /*58c0*/  @UP2 UPLOP3.LUT UP0, UPT, UPT, UPT, UP1, 0x80, 0x8 ;  /* 0x000000000008289c */ /* 0x000fec0003f0f010 */
[----:B------:R-:W-:Y:S01]  /*58d0*/  PLOP3.LUT P0, PT, PT, PT, UP0, 0x80, 0x8 ;  /* 0x000000000008781c */ /* 0x000fe20003f0f008 */
[----:B------:R-:W-:Y:S01]  /*58e0*/  @!UPT UIADD3 URZ, UPT, UPT, URZ, URZ, URZ ;  /* 0x000000fffffff290 */ /* 0x000fe2000fffe0ff */
[----:B------:R-:W-:Y:S11]  /*58f0*/  BRA.U !UP1, `(.L_x_95) ;  /* 0x0000000109387547 */ /* 0x000ff6000b800000 */
[----:B------:R-:W-:Y:S01]  /*5900*/  UISETP.NE.U32.AND UP0, UPT, UR38, URZ, UPT ;  /* 0x000000ff2600728c */ /* 0x000fe2000bf05070 */
[----:B------:R-:W-:Y:S02]  /*5910*/  HFMA2 R0, -RZ, RZ, 0, 5.9604644775390625e-08 ;  /* 0x00000001ff007431 */ /* 0x000fe400000001ff */
[----:B------:R-:W-:Y:S01]  /*5920*/  IMAD.MOV.U32 R91, RZ, RZ, 0x1 ;  /* 0x00000001ff5b7424 */ /* 0x000fe200078e00ff */
[----:B------:R-:W-:Y:S06]  /*5930*/  UISETP.NE.AND.EX UP0, UPT, UR39, URZ, UPT, UP0 ;  /* 0x000000ff2700728c */ /* 0x000fec000bf05300 */
[----:B------:R-:W-:Y:S05]  /*5940*/  PLOP3.LUT P3, PT, PT, PT, UP0, 0x80, 0x8 ;  /* 0x000000000008781c */ /* 0x000fea0003f6f008 */
[----:B------:R-:W1:Y:S01]  /*5950*/  @UP0 LDCU.64 UR6, c[0x0][0x888] ;  /* 0x00011100ff0607ac */ /* 0x000e620008000a00 */
[----:B------:R-:W-:Y:S07]  /*5960*/  @UP0 UIMAD UR4, UR36, UR44, URZ ;  /* 0x0000002c240402a4 */ /* 0x000fee000f8e02ff */
[----:B------:R-:W-:Y:S01]  /*5970*/  @!P3 PRMT R91, R0, 0x7610, R91 ;  /* 0x00007610005bb816 */ /* 0x000fe2000000005b */
[----:B-1----:R-:W-:Y:S03]  /*5980*/  @UP0 UIMAD.WIDE UR6, UR4, 0x4, UR6 ;  /* 0x00000004040608a5 */ /* 0x002fe6000f8e0206 */
[----:B------:R-:W1:Y:S03]  /*5990*/  @!UP0 LDCU UR4, c[0x0][0x880] ;  /* 0x00011000ff0487ac */ /* 0x000e660008000800 */
[----:B------:R-:W-:Y:S01]  /*59a0*/  IMAD.U32 R2, RZ, RZ, UR6 ;  /* 0x00000006ff027e24 */ /* 0x000fe2000f8e00ff */
[----:B------:R-:W-:Y:S05]  /*59b0*/  MOV R3, UR7 ;  /* 0x0000000700037c02 */ /* 0x000fea0008000f00 */
[----:B-----5:R2:W5:Y:S02]  /*59c0*/  @P3 LDG.E R50, desc[UR46][R2.64] ;  /* 0x0000002e02323981 */ /* 0x020564000c1e1900 */
[----:B-12---:R-:W-:Y:S02]  /*59d0*/  @!P3 IMAD.U32 R50, RZ, RZ, UR4 ;  /* 0x00000004ff32be24 */ /* 0x006fe4000f8e00ff */
.L_x_95:
[----:B------:R-:W-:Y:S05]  /*59e0*/  @!P4 BRA `(.L_x_96) ;  /* 0x000000000020c947 */ /* 0x000fea0003800000 */
[----:B------:R-:W-:Y:S04]  /*59f0*/  ISETP.NE.U32.AND P3, PT, R84, RZ, PT ;  /* 0x000000ff5400720c */ /* 0x000fe80003f65070 */
[----:B------:R-:W-:Y:S11]  /*5a00*/  ISETP.NE.AND.EX P3, PT, R85, RZ, PT, P3 ;  /* 0x000000ff5500720c */ /* 0x000ff60003f65330 */
[----:B------:R-:W-:Y:S02]  /*5a10*/  @!UPT UIADD3 URZ, UPT, UPT, URZ, URZ, URZ ;  /* 0x000000fffffff290 */ /* 0x000fe4000fffe0ff */
[----:B------:R-:W1:Y:S01]  /*5a20*/  @P3 LDC.64 R2, c[0x0][0x8a8] ;  /* 0x00022a00ff023b82 */ /* 0x000e620000000a00 */
[----:B------:R-:W-:Y:S04]  /*5a30*/  @P3 IMAD R0, R86, UR36, RZ ;  /* 0x0000002456003c24 */ /* 0x000fe8000f8e02ff */
[----:B-1----:R-:W-:Y:S05]  /*5a40*/  @P3 IMAD.WIDE R2, R0, 0x4, R2 ;  /* 0x0000000400023825 */ /* 0x002fea00078e0202 */
[----:B-----5:R1:W5:Y:S02]  /*5a50*/  @P3 LDG.E R47, desc[UR46][R2.64] ;  /* 0x0000002e022f3981 */ /* 0x020364000c1e1900 */
[----:B-1----:R-:W2:Y:S02]  /*5a60*/  @!P3 LDC R47, c[0x0][0x8a0] ;  /* 0x00022800ff2fbb82 */ /* 0x002ea40000000800 */
.L_x_96:
[----:B-----5:R-:W-:Y:S01]  /*5a70*/  ISETP.NE.AND P4, PT, R50, RZ, PT ;  /* 0x000000ff3200720c */ /* 0x020fe20003f85270 */
[----:B------:R-:W-:Y:S01]  /*5a80*/  BSSY B1, `(.L_x_97) ;  /* 0x0000042000017945 */ /* 0x000fe20003800000 */
[----:B------:R-:W-:Y:S01]  /*5a90*/  SEL R9, RZ, 0xffffffff, P2 ;  /* 0xffffffffff097807 */ /* 0x000fe20001000000 */
[----:B------:R-:W-:Y:S01]  /*5aa0*/  IMAD.MOV.U32 R64, RZ, RZ, 0x1 ;  /* 0x00000001ff407424 */ /* 0x000fe200078e00ff */
[----:B------:R-:W-:Y:S02]  /*5ab0*/  LOP3.LUT P3, RZ, R91, 0xff, RZ, 0xc0, !PT ;  /* 0x000000ff5bff7812 */ /* 0x000fe4000786c0ff */
[----:B------:R-:W-:Y:S02]  /*5ac0*/  CS2R R62, SRZ ;  /* 0x00000000003e7805 */ /* 0x000fe4000001ff00 */
[----:B------:R-:W-:Y:S02]  /*5ad0*/  @P1 SEL R2, RZ, 0xffffffff, P4 ;  /* 0xffffffffff021807 */ /* 0x000fe40002000000 */
[----:B------:R-:W-:Y:S02]  /*5ae0*/  CS2R R60, SRZ ;  /* 0x00000000003c7805 */ /* 0x000fe4000001ff00 */
[----:B------:R-:W-:Y:S02]  /*5af0*/  LEA R0, R100, UR49, 0x3 ;  /* 0x0000003164007c11 */ /* 0x000fe4000f8e18ff */
[----:B------:R-:W-:Y:S02]  /*5b00*/  CS2R R58, SRZ ;  /* 0x00000000003a7805 */ /* 0x000fe4000001ff00 */
[----:B------:R-:W-:Y:S02]  /*5b10*/  @P0 SEL R2, R9, R2, !P3 ;  /* 0x0000000209020207 */ /* 0x000fe40005800000 */
[----:B------:R-:W-:Y:S02]  /*5b20*/  CS2R R56, SRZ ;  /* 0x0000000000387805 */ /* 0x000fe4000001ff00 */
[----:B------:R-:W-:Y:S02]  /*5b30*/  LEA R108, R44, UR49, 0x3 ;  /* 0x000000312c6c7c11 */ /* 0x000fe4000f8e18ff */
[----:B------:R-:W-:Y:S02]  /*5b40*/  @P1 LOP3.LUT R2, R2, 0x1, RZ, 0xc0, !PT ;  /* 0x0000000102021812 */ /* 0x000fe400078ec0ff */
[----:B------:R-:W-:Y:S02]  /*5b50*/  SHF.L.U32 R7, R102, 0x1f, RZ ;  /* 0x0000001f66077819 */ /* 0x000fe400000006ff */
[----:B------:R-:W-:Y:S02]  /*5b60*/  ISETP.NE.U32.OR P6, PT, R2, 0x1, !P1 ;  /* 0x000000010200780c */ /* 0x000fe40004fc5470 */
[----:B------:R-:W-:Y:S02]  /*5b70*/  PLOP3.LUT P2, PT, PT, PT, UP1, 0x80, 0x8 ;  /* 0x000000000008781c */ /* 0x000fe40003f4f018 */
[C---:B------:R-:W-:Y:S02]  /*5b80*/  LEA.HI R5, R44.reuse, R44, RZ, 0x1 ;  /* 0x0000002c2c057211 */ /* 0x040fe400078f08ff */
[----:B------:R-:W-:Y:S02]  /*5b90*/  SEL R2, RZ, 0xffffffff, P4 ;  /* 0xffffffffff027807 */ /* 0x000fe40002000000 */
[----:B------:R-:W-:Y:S01]  /*5ba0*/  P2R R72, PR, RZ, 0x40 ;  /* 0x00000040ff487803 */ /* 0x000fe20000000000 */
[C---:B------:R-:W-:Y:S01]  /*5bb0*/  IMAD.SHL.U32 R3, R5.reuse, 0x80, RZ ;  /* 0x0000008005037824 */ /* 0x040fe200078e00ff */
[----:B------:R-:W-:Y:S03]  /*5bc0*/  LOP3.LUT R5, R5, 0xffe, RZ, 0xc0, !PT ;  /* 0x00000ffe05057812 */ /* 0x000fe600078ec0ff */
[----:B------:R-:W-:Y:S02]  /*5bd0*/  @P6 SHF.L.U32 R11, R99, 0x1f, RZ ;  /* 0x0000001f630b6819 */ /* 0x000fe400000006ff */
[----:B------:R-:W-:Y:S01]  /*5be0*/  @P2 SEL R2, R9, R2, !P3 ;  /* 0x0000000209022207 */ /* 0x000fe20005800000 */
[----:B------:R-:W-:Y:S01]  /*5bf0*/  IMAD.IADD R48, R44, 0x1, -R5 ;  /* 0x000000012c307824 */ /* 0x000fe200078e0a05 */
[----:B------:R-:W1:Y:S01]  /*5c00*/  @P6 SYNCS.PHASECHK.TRANS64.TRYWAIT P1, [R0+URZ+0xa0], R11 ;  /* 0x0000a00b000065a7 */ /* 0x000e6200080211ff */
[----:B------:R-:W-:Y:S02]  /*5c10*/  LOP3.LUT R3, R3, 0xffffff00, RZ, 0xc0, !PT ;  /* 0xffffff0003037812 */ /* 0x000fe400078ec0ff */
[----:B------:R-:W-:Y:S03]  /*5c20*/  LOP3.LUT R2, R2, 0x1, RZ, 0xc0, !PT ;  /* 0x0000000102027812 */ /* 0x000fe600078ec0ff */
[----:B------:R-:W-:Y:S01]  /*5c30*/  IMAD.IADD R3, R46, 0x1, R3 ;  /* 0x000000012e037824 */ /* 0x000fe200078e0203 */
[----:B------:R-:W-:Y:S03]  /*5c40*/  ISETP.NE.U32.AND P5, PT, R2, 0x1, PT ;  /* 0x000000010200780c */ /* 0x000fe60003fa5070 */
[----:B------:R-:W-:Y:S01]  /*5c50*/  IMAD R48, R48, 0x100000, R3 ;  /* 0x0010000030307824 */ /* 0x000fe200078e0203 */
[----:B------:R-:W-:Y:S01]  /*5c60*/  P2R R65, PR, RZ, 0x20 ;  /* 0x00000020ff417803 */ /* 0x000fe20000000000 */
[----:B------:R3:W4:Y:S01]  /*5c70*/  SYNCS.PHASECHK.TRANS64.TRYWAIT P0, [R108+URZ+0x110], R7 ;  /* 0x000110076c0075a7 */ /* 0x00072200080011ff */
[----:B-1----:R-:W-:Y:S01]  /*5c80*/  @P6 SEL R64, RZ, 0x1, !P1 ;  /* 0x00000001ff406807 */ /* 0x002fe20004800000 */
[----:B---3--:R-:W-:Y:S06]  /*5c90*/  @!P6 BRA `(.L_x_98) ;  /* 0x000000000080e947 */ /* 0x008fec0003800000 */
[----:B------:R-:W-:Y:S01]  /*5ca0*/  @P5 IMAD R4, R100, 0x1000, R95 ;  /* 0x0000100064045824 */ /* 0x000fe200078e025f */
[----:B------:R-:W-:Y:S01]  /*5cb0*/  ISETP.NE.AND P1, PT, R64, RZ, PT ;  /* 0x000000ff4000720c */ /* 0x000fe20003f25270 */
[----:B------:R-:W-:Y:S01]  /*5cc0*/  BSSY B0, `(.L_x_99) ;  /* 0x000000b000007945 */ /* 0x000fe20003800000 */
[----:B------:R-:W-:Y:S01]  /*5cd0*/  CS2R R58, SRZ ;  /* 0x00000000003a7805 */ /* 0x000fe2000001ff00 */
[----:B------:R-:W-:Y:S01]  /*5ce0*/  @P5 VIADD R2, R4, UR49 ;  /* 0x0000003104025c36 */ /* 0x000fe20008000000 */
[----:B------:R-:W-:Y:S02]  /*5cf0*/  CS2R R56, SRZ ;  /* 0x0000000000387805 */ /* 0x000fe4000001ff00 */
[----:B------:R-:W-:Y:S02]  /*5d00*/  CS2R R62, SRZ ;  /* 0x00000000003e7805 */ /* 0x000fe4000001ff00 */
[----:B------:R-:W-:Y:S01]  /*5d10*/  CS2R R60, SRZ ;  /* 0x00000000003c7805 */ /* 0x000fe2000001ff00 */
[----:B------:R-:W-:Y:S04]  /*5d20*/  @P5 IMAD R2, R103, -0x10, R2 ;  /* 0xfffffff067025824 */ /* 0x000fe800078e0202 */
[----:B------:R-:W-:Y:S05]  /*5d30*/  @P1 BRA `(.L_x_100) ;  /* 0x00000000000c1947 */ /* 0x000fea0003800000 */
[----:B------:R-:W-:Y:S04]  /*5d40*/  SHF.L.U32 R3, R99, 0x1f, RZ ;  /* 0x0000001f63037819 */ /* 0x000fe800000006ff */
[----:B------:R-:W1:Y:S02]  /*5d50*/  SYNCS.PHASECHK.TRANS64.TRYWAIT P1, [R0+URZ+0xa0], R3 ;  /* 0x0000a003000075a7 */ /* 0x000e6400080211ff */
[----:B-1----:R-:W-:Y:S05]  /*5d60*/  @!P1 BRA `(.L_x_101) ;  /* 0x0000004000b09947 */ /* 0x002fea0003800000 */
.L_x_100:
[----:B------:R-:W-:Y:S05]  /*5d70*/  BSYNC B0 ;  /* 0x0000000000007941 */ /* 0x000fea0003800000 */
.L_x_99:
[----:B------:R-:W-:Y:S01]  /*5d80*/  ISETP.NE.AND P1, PT, R65, RZ, PT ;  /* 0x000000ff4100720c */ /* 0x000fe20003f25270 */
[----:B-1----:R-:W-:Y:S02]  /*5d90*/  VIADD R3, R0, 0xc0 ;  /* 0x000000c000037836 */ /* 0x002fe40000000000 */
[----:B------:R-:W-:Y:S02]  /*5da0*/  IMAD.U32 R0, RZ, RZ, UR37 ;  /* 0x00000025ff007e24 */ /* 0x000fe4000f8e00ff */
[----:B------:R-:W-:Y:S03]  /*5db0*/  VIADD R100, R100, 0x1 ;  /* 0x0000000164647836 */ /* 0x000fe60000000000 */
[----:B------:R-:W-:Y:S05]  /*5dc0*/  PRMT R0, R0, 0x654, R3 ;  /* 0x0000065400007816 */ /* 0x000fea0000000003 */
[----:B------:R1:W3:Y:S04]  /*5dd0*/  @P1 LDS.128 R56, [R4+UR49+0x200] ;  /* 0x0002003104381984 */ /* 0x0002e80008000c00 */
[----:B------:R1:W1:Y:S01]  /*5de0*/  @P1 LDS.128 R60, [R2+0x210] ;  /* 0x00021000023c1984 */ /* 0x0002620000000c00 */
[C---:B------:R-:W-:Y:S01]  /*5df0*/  ISETP.NE.AND P1, PT, R100.reuse, 0x4, PT ;  /* 0x000000046400780c */ /* 0x040fe20003f25270 */
[----:B------:R-:W-:Y:S01]  /*5e00*/  @!PT LDS RZ, [RZ] ;  /* 0x00000000fffff984 */ /* 0x000fe20000000800 */
[----:B------:R-:W-:Y:S01]  /*5e10*/  @!PT LDS RZ, [RZ] ;  /* 0x00000000fffff984 */ /* 0x000fe20000000800 */
[----:B------:R-:W-:Y:S01]  /*5e20*/  @!PT LDS RZ, [RZ] ;  /* 0x00000000fffff984 */ /* 0x000fe20000000800 */
[----:B------:R-:W-:Y:S01]  /*5e30*/  @!PT LDS RZ, [RZ] ;  /* 0x00000000fffff984 */ /* 0x000fe20000000800 */
[----:B------:R5:W-:Y:S06]  /*5e40*/  MEMBAR.ALL.CTA ;  /* 0x0000000000007992 */ /* 0x000bec0000008000 */
[----:B-----5:R-:W5:Y:S01]  /*5e50*/  FENCE.VIEW.ASYNC.S ;  /* 0x00000000000073c6 */ /* 0x020f620000000000 */
[----:B------:R-:W-:Y:S01]  /*5e60*/  SEL R100, R100, RZ, P1 ;  /* 0x000000ff64647207 */ /* 0x000fe20000800000 */
[----:B-----5:R5:W-:Y:S02]  /*5e70*/  SYNCS.ARRIVE.TRANS64.RED.A1T0 RZ, [R0+URZ], RZ ;  /* 0x000000ff00ff79a7 */ /* 0x020be400081004ff */
[----:B-----5:R-:W-:Y:S04]  /*5e80*/  SEL R0, RZ, 0x1, P1 ;  /* 0x00000001ff007807 */ /* 0x020fe80000800000 */
[----:B---3--:R-:W-:Y:S02]  /*5e90*/  LOP3.LUT R99, R99, R0, RZ, 0x3c, !PT ;  /* 0x0000000063637212 */ /* 0x008fe400078e3cff */
.L_x_98:
[----:B------:R-:W-:Y:S05]  /*5ea0*/  BSYNC B1 ;  /* 0x0000000000017941 */ /* 0x000fea0003800000 */
.L_x_97:
[----:B------:R-:W-:Y:S04]  /*5eb0*/  SHF.R.U32.HI R3, RZ, 0x15, R48 ;  /* 0x00000015ff037819 */ /* 0x000fe80000011630 */
[----:B------:R-:W-:Y:S01]  /*5ec0*/  LOP3.LUT P1, RZ, R3, 0x3, R96, 0x48, !PT ;  /* 0x0000000303ff7812 */ /* 0x000fe20007824860 */
[----:B------:R-:W-:Y:S01]  /*5ed0*/  @!UPT UIADD3 URZ, UPT, UPT, URZ, URZ, URZ ;  /* 0x000000fffffff290 */ /* 0x000fe2000fffe0ff */
[----:B----4-:R-:W-:Y:S11]  /*5ee0*/  @P0 BRA `(.L_x_102) ;  /* 0x0000000000080947 */ /* 0x010ff60003800000 */
[----:B------:R-:W3:Y:S02]  /*5ef0*/  SYNCS.PHASECHK.TRANS64.TRYWAIT P0, [R108+URZ+0x110], R7 ;  /* 0x000110076c0075a7 */ /* 0x000ee400080011ff */
[----:B---3--:R-:W-:Y:S05]  /*5f00*/  @!P0 BRA `(.L_x_103) ;  /* 0x00000040005c8947 */ /* 0x008fea0003800000 */
.L_x_102:
[----:B------:R-:W-:Y:S05]  /*5f10*/  @!P1 BRA `(.L_x_104) ;  /* 0x0000000000409947 */ /* 0x000fea0003800000 */
[----:B------:R-:W4:Y:S01]  /*5f20*/  LDCU.64 UR8, c[0x4][0x78] ;  /* 0x01000f00ff0877ac */ /* 0x000f220008000a00 */
[----:B------:R-:W-:Y:S01]  /*5f30*/  MOV R3, 0x0 ;  /* 0x0000000000037802 */ /* 0x000fe20000000f00 */
[----:B------:R-:W-:Y:S02]  /*5f40*/  HFMA2 R12, -RZ, RZ, 0, 5.9604644775390625e-08 ;  /* 0x00000001ff0c7431 */ /* 0x000fe400000001ff */
[----:B------:R-:W-:Y:S02]  /*5f50*/  IMAD.MOV.U32 R8, RZ, RZ, 0x192 ;  /* 0x00000192ff087424 */ /* 0x000fe400078e00ff */
[----:B------:R-:W-:Y:S01]  /*5f60*/  IMAD.MOV.U32 R13, RZ, RZ, RZ ;  /* 0x000000ffff0d7224 */ /* 0x000fe200078e00ff */
[----:B------:R-:W3:Y:S01]  /*5f70*/  LDCU.64 UR6, c[0x4][0x80] ;  /* 0x01001000ff0677ac */ /* 0x000ee20008000a00 */
[----:B-1----:R-:W1:Y:S01]  /*5f80*/  LDC.64 R2, c[0x4][R3] ;  /* 0x0100000003027b82 */ /* 0x002e620000000a00 */
[----:B------:R-:W5:Y:S01]  /*5f90*/  LDCU.64 UR4, c[0x4][0x18] ;  /* 0x01000300ff0477ac */ /* 0x000f620008000a00 */
[----:B----4-:R-:W-:Y:S01]  /*5fa0*/  MOV R5, UR9 ;  /* 0x0000000900057c02 */ /* 0x010fe20008000f00 */
[----:B------:R-:W-:Y:S01]  /*5fb0*/  IMAD.U32 R4, RZ, RZ, UR8 ;  /* 0x00000008ff047e24 */ /* 0x000fe2000f8e00ff */
[----:B---3--:R-:W-:Y:S01]  /*5fc0*/  MOV R7, UR7 ;  /* 0x0000000700077c02 */ /* 0x008fe20008000f00 */
[----:B------:R-:W-:Y:S01]  /*5fd0*/  IMAD.U32 R6, RZ, RZ, UR6 ;  /* 0x00000006ff067e24 */ /* 0x000fe2000f8e00ff */
[----:B-----5:R-:W-:Y:S01]  /*5fe0*/  MOV R11, UR5 ;  /* 0x00000005000b7c02 */ /* 0x020fe20008000f00 */
[----:B------:R-:W-:Y:S02]  /*5ff0*/  IMAD.U32 R10, RZ, RZ, UR4 ;  /* 0x00000004ff0a7e24 */ /* 0x000fe4000f8e00ff */
[----:B------:R-:W-:Y:S07]  /*6000*/  LEPC R20, `(.L_x_104) ;  /* 0x000000001014794e */ /* 0x000fee0000000000 */
[----:B-12---:R-:W-:Y:S05]  /*6010*/  CALL.ABS.NOINC R2 ;  /* 0x0000000002007343 */ /* 0x006fea0003c00000 */
.L_x_104:
[----:B------:R-:W-:Y:S05]  /*6020*/  WARPSYNC.ALL ;  /* 0x0000000000007948 */ /* 0x000fea0003800000 */
[----:B------:R-:W-:Y:S01]  /*6030*/  R2UR UR4, R48 ;  /* 0x00000000300472ca */ /* 0x000fe200000e0000 */
[----:B------:R-:W-:Y:S01]  /*6040*/  BSSY.RECONVERGENT B0, `(.L_x_105) ;  /* 0x00000a1000007945 */ /* 0x000fe20003800200 */
[C---:B------:R-:W-:Y:S02]  /*6050*/  SHF.L.U32 R51, R56.reuse, 0x10, RZ ;  /* 0x0000001038337819 */ /* 0x040fe400000006ff */
[C---:B------:R-:W-:Y:S02]  /*6060*/  PRMT R49, R56.reuse, 0x8880, RZ ;  /* 0x0000888038317816 */ /* 0x040fe400000000ff */
[----:B------:R-:W-:Y:S02]  /*6070*/  SHF.R.S32.HI R51, RZ, 0x18, R51 ;  /* 0x00000018ff337819 */ /* 0x000fe40000011433 */
[----:B------:R-:W-:Y:S02]  /*6080*/  SHF.L.U32 R52, R56, 0x8, RZ ;  /* 0x0000000838347819 */ /* 0x000fe400000006ff */
[C---:B------:R-:W-:Y:S02]  /*6090*/  PRMT R54, R58.reuse, 0x8880, RZ ;  /* 0x000088803a367816 */ /* 0x040fe400000000ff */
[----:B------:R-:W-:Y:S01]  /*60a0*/  SHF.L.U32 R53, R58, 0x8, RZ ;  /* 0x000000083a357819 */ /* 0x000fe200000006ff */
[----:B-1-3--:R-:W-:Y:S01]  /*60b0*/  LDTM.16dp32bit_t0_t15.x32 R4, tmem[UR4] ;  /* 0x00000004000479ee */ /* 0x00afe20008a80000 */
[----:B------:R-:W2:Y:S01]  /*60c0*/  LDTM.16dp32bit_t16_t31.x32 R4, tmem[UR4+0x20] ;  /* 0x00002004000479ee */ /* 0x000ea20008aa0000 */
[----:B------:R-:W-:Y:S02]  /*60d0*/  IADD3 R67, PT, PT, R95, UR49, RZ ;  /* 0x000000315f437c10 */ /* 0x000fe4000fffe0ff */
[----:B------:R-:W-:Y:S02]  /*60e0*/  SHF.L.U32 R66, R97, 0x4, RZ ;  /* 0x0000000461427819 */ /* 0x000fe400000006ff */
[----:B------:R-:W-:Y:S02]  /*60f0*/  SHF.R.S32.HI R53, RZ, 0x18, R53 ;  /* 0x00000018ff357819 */ /* 0x000fe40000011435 */
[----:B------:R-:W-:Y:S02]  /*6100*/  IADD3 R109, PT, PT, R67, R66, RZ ;  /* 0x00000042436d7210 */ /* 0x000fe40007ffe0ff */
[----:B------:R-:W-:Y:S02]  /*6110*/  ISETP.NE.AND P0, PT, R105, RZ, PT ;  /* 0x000000ff6900720c */ /* 0x000fe40003f05270 */
[----:B------:R-:W-:Y:S01]  /*6120*/  ISETP.NE.AND P6, PT, R72, RZ, PT ;  /* 0x000000ff4800720c */ /* 0x000fe20003fc5270 */
[----:B--2---:R-:W-:Y:S11]  /*6130*/  IMAD R0, R47, R4, RZ ;  /* 0x000000042f007224 */ /* 0x004ff600078e02ff */
[----:B------:R-:W-:Y:S01]  /*6140*/  @!UPT UIADD3 URZ, UPT, UPT, URZ, URZ, URZ ;  /* 0x000000fffffff290 */ /* 0x000fe2000fffe0ff */
[----:B------:R-:W-:Y:S01]  /*6150*/  @P6 SHF.L.U32 R74, R99, 0x1f, RZ ;  /* 0x0000001f634a6819 */ /* 0x000fe200000006ff */
[----:B------:R-:W-:Y:S02]  /*6160*/  IMAD R2, R47, R5, RZ ;  /* 0x000000052f027224 */ /* 0x000fe400078e02ff */
[----:B------:R-:W-:Y:S01]  /*6170*/  IMAD R0, R49, R50, R0 ;  /* 0x0000003231007224 */ /* 0x000fe200078e0200 */
[----:B------:R-:W-:Y:S01]  /*6180*/  SHF.R.S32.HI R49, RZ, 0x18, R52 ;  /* 0x00000018ff317819 */ /* 0x000fe20000011434 */
[----:B------:R-:W-:Y:S01]  /*6190*/  IMAD R3, R47, R6, RZ ;  /* 0x000000062f037224 */ /* 0x000fe200078e02ff */
[----:B------:R-:W-:Y:S01]  /*61a0*/  SHF.L.U32 R52, R57, 0x10, RZ ;  /* 0x0000001039347819 */ /* 0x000fe200000006ff */
[-C--:B------:R-:W-:Y:S01]  /*61b0*/  IMAD R2, R51, R50.reuse, R2 ;  /* 0x0000003233027224 */ /* 0x080fe200078e0202 */
[----:B------:R-:W-:Y:S01]  /*61c0*/  SHF.R.S32.HI R51, RZ, 0x18, R56 ;  /* 0x00000018ff337819 */ /* 0x000fe20000011438 */
[----:B------:R-:W-:Y:S02]  /*61d0*/  IMAD R7, R47, R7, RZ ;  /* 0x000000072f077224 */ /* 0x000fe400078e02ff */
[-C--:B------:R-:W-:Y:S01]  /*61e0*/  IMAD R3, R49, R50.reuse, R3 ;  /* 0x0000003231037224 */ /* 0x080fe200078e0203 */
[----:B------:R-:W-:Y:S01]  /*61f0*/  PRMT R49, R57, 0x8880, RZ ;  /* 0x0000888039317816 */ /* 0x000fe200000000ff */
[----:B------:R-:W-:Y:S01]  /*6200*/  IMAD R7, R51, R50, R7 ;  /* 0x0000003233077224 */ /* 0x000fe200078e0207 */
[----:B------:R-:W-:Y:S01]  /*6210*/  SHF.R.S32.HI R51, RZ, 0x18, R52 ;  /* 0x00000018ff337819 */ /* 0x000fe20000011434 */
[----:B------:R-:W-:Y:S02]  /*6220*/  IMAD R4, R47, R8, RZ ;  /* 0x000000082f047224 */ /* 0x000fe400078e02ff */
[----:B------:R-:W-:Y:S01]  /*6230*/  IMAD.SHL.U32 R52, R57, 0x100, RZ ;  /* 0x0000010039347824 */ /* 0x000fe200078e00ff */
[----:B------:R-:W-:Y:S01]  /*6240*/  I2IP.S8.S32.SAT R55, R7, R3, RZ ;  /* 0x0000000307377239 */ /* 0x000fe200000014ff */
[----:B------:R-:W-:Y:S02]  /*6250*/  IMAD R5, R47, R9, RZ ;  /* 0x000000092f057224 */ /* 0x000fe400078e02ff */
[----:B------:R-:W-:Y:S01]  /*6260*/  IMAD R4, R49, R50, R4 ;  /* 0x0000003231047224 */ /* 0x000fe200078e0204 */
[----:B------:R-:W-:Y:S01]  /*6270*/  SHF.R.S32.HI R49, RZ, 0x18, R52 ;  /* 0x00000018ff317819 */ /* 0x000fe20000011434 */
[----:B------:R-:W-:Y:S01]  /*6280*/  IMAD R6, R47, R10, RZ ;  /* 0x0000000a2f067224 */ /* 0x000fe200078e02ff */
[----:B------:R-:W-:Y:S01]  /*6290*/  I2IP.S8.S32.SAT R68, R2, R0, R55 ;  /* 0x0000000002447239 */ /* 0x000fe20000001437 */
[-C--:B------:R-:W-:Y:S01]  /*62a0*/  IMAD R5, R51, R50.reuse, R5 ;  /* 0x0000003233057224 */ /* 0x080fe200078e0205 */
[----:B------:R-:W-:Y:S01]  /*62b0*/  SHF.L.U32 R52, R58, 0x10, RZ ;  /* 0x000000103a347819 */ /* 0x000fe200000006ff */
[----:B------:R-:W-:Y:S01]  /*62c0*/  IMAD R11, R47, R11, RZ ;  /* 0x0000000b2f0b7224 */ /* 0x000fe200078e02ff */
[----:B------:R-:W-:Y:S01]  /*62d0*/  SHF.R.S32.HI R51, RZ, 0x18, R57 ;  /* 0x00000018ff337819 */ /* 0x000fe20000011439 */
[----:B------:R-:W-:Y:S01]  /*62e0*/  IMAD R6, R49, R50, R6 ;  /* 0x0000003231067224 */ /* 0x000fe200078e0206 */
[----:B------:R-:W-:Y:S01]  /*62f0*/  SHF.R.S32.HI R52, RZ, 0x18, R52 ;  /* 0x00000018ff347819 */ /* 0x000fe20000011434 */
[C---:B------:R-:W-:Y:S02]  /*6300*/  IMAD R8, R47.reuse, R12, RZ ;  /* 0x0000000c2f087224 */ /* 0x040fe400078e02ff */
[----:B------:R-:W-:Y:S02]  /*6310*/  IMAD.MOV.U32 R49, RZ, RZ, R54 ;  /* 0x000000ffff317224 */ /* 0x000fe400078e0036 */
[----:B------:R-:W-:Y:S02]  /*6320*/  IMAD R9, R47, R13, RZ ;  /* 0x0000000d2f097224 */ /* 0x000fe400078e02ff */
[----:B------:R-:W-:Y:S01]  /*6330*/  IMAD R11, R51, R50, R11 ;  /* 0x00000032330b7224 */ /* 0x000fe200078e020b */
[----:B------:R-:W-:Y:S01]  /*6340*/  SHF.R.S32.HI R51, RZ, 0x18, R58 ;  /* 0x00000018ff337819 */ /* 0x000fe2000001143a */
[----:B------:R-:W-:Y:S02]  /*6350*/  IMAD R10, R47, R14, RZ ;  /* 0x0000000e2f0a7224 */ /* 0x000fe400078e02ff */
[----:B------:R-:W-:Y:S01]  /*6360*/  IMAD R8, R49, R50, R8 ;  /* 0x0000003231087224 */ /* 0x000fe200078e0208 */
[----:B------:R-:W-:Y:S01]  /*6370*/  I2IP.S8.S32.SAT R69, R11, R6, RZ ;  /* 0x000000060b457239 */ /* 0x000fe200000014ff */
[----:B------:R-:W-:Y:S01]  /*6380*/  IMAD R15, R47, R15, RZ ;  /* 0x0000000f2f0f7224 */ /* 0x000fe200078e02ff */
[----:B------:R-:W-:Y:S01]  /*6390*/  PRMT R49, R59, 0x8880, RZ ;  /* 0x000088803b317816 */ /* 0x000fe200000000ff */
[----:B------:R-:W-:Y:S01]  /*63a0*/  IMAD R9, R52, R50, R9 ;  /* 0x0000003234097224 */ /* 0x000fe200078e0209 */
[----:B------:R-:W-:Y:S01]  /*63b0*/  I2IP.S8.S32.SAT R69, R5, R4, R69 ;  /* 0x0000000405457239 */ /* 0x000fe20000001445 */
[-C--:B------:R-:W-:Y:S01]  /*63c0*/  IMAD R10, R53, R50.reuse, R10 ;  /* 0x00000032350a7224 */ /* 0x080fe200078e020a */
[----:B------:R-:W-:Y:S01]  /*63d0*/  SHF.L.U32 R53, R59, 0x8, RZ ;  /* 0x000000083b357819 */ /* 0x000fe200000006ff */
[----:B------:R-:W-:Y:S01]  /*63e0*/  IMAD R15, R51, R50, R15 ;  /* 0x00000032330f7224 */ /* 0x000fe200078e020f */
[----:B------:R-:W-:Y:S01]  /*63f0*/  SHF.L.U32 R51, R59, 0x10, RZ ;  /* 0x000000103b337819 */ /* 0x000fe200000006ff */
[C---:B------:R-:W-:Y:S01]  /*6400*/  IMAD R12, R47.reuse, R16, RZ ;  /* 0x000000102f0c7224 */ /* 0x040fe200078e02ff */
[----:B------:R-:W-:Y:S01]  /*6410*/  SHF.R.S32.HI R53, RZ, 0x18, R53 ;  /* 0x00000018ff357819 */ /* 0x000fe20000011435 */
[C---:B------:R-:W-:Y:S01]  /*6420*/  IMAD R13, R47.reuse, R17, RZ ;  /* 0x000000112f0d7224 */ /* 0x040fe200078e02ff */
[----:B------:R-:W-:Y:S01]  /*6430*/  SHF.R.S32.HI R51, RZ, 0x18, R51 ;  /* 0x00000018ff337819 */ /* 0x000fe20000011433 */
[----:B------:R-:W-:Y:S01]  /*6440*/  IMAD R14, R47, R18, RZ ;  /* 0x000000122f0e7224 */ /* 0x000fe200078e02ff */
[----:B------:R-:W-:Y:S01]  /*6450*/  I2IP.S8.S32.SAT R70, R15, R10, RZ ;  /* 0x0000000a0f467239 */ /* 0x000fe200000014ff */
[----:B------:R-:W-:Y:S01]  /*6460*/  IMAD R12, R49, R50, R12 ;  /* 0x00000032310c7224 */ /* 0x000fe200078e020c */
[----:B------:R-:W-:Y:S01]  /*6470*/  SHF.R.S32.HI R49, RZ, 0x18, R59 ;  /* 0x00000018ff317819 */ /* 0x000fe2000001143b */
[----:B------:R-:W-:Y:S01]  /*6480*/  IMAD R19, R47, R19, RZ ;  /* 0x000000132f137224 */ /* 0x000fe200078e02ff */
[----:B------:R-:W-:Y:S01]  /*6490*/  I2IP.S8.S32.SAT R70, R9, R8, R70 ;  /* 0x0000000809467239 */ /* 0x000fe20000001446 */
[-C--:B------:R-:W-:Y:S01]  /*64a0*/  IMAD R13, R51, R50.reuse, R13 ;  /* 0x00000032330d7224 */ /* 0x080fe200078e020d */
[C---:B------:R-:W-:Y:S01]  /*64b0*/  PRMT R51, R60.reuse, 0x8880, RZ ;  /* 0x000088803c337816 */ /* 0x040fe200000000ff */
[-C--:B------:R-:W-:Y:S01]  /*64c0*/  IMAD R14, R53, R50.reuse, R14 ;  /* 0x00000032350e7224 */ /* 0x080fe200078e020e */
[----:B------:R-:W-:Y:S01]  /*64d0*/  PRMT R53, R61, 0x8880, RZ ;  /* 0x000088803d357816 */ /* 0x000fe200000000ff */
[----:B------:R-:W-:Y:S01]  /*64e0*/  IMAD R19, R49, R50, R19 ;  /* 0x0000003231137224 */ /* 0x000fe200078e0213 */
[----:B------:R-:W-:Y:S01]  /*64f0*/  MOV R49, R51 ;  /* 0x0000003300317202 */ /* 0x000fe20000000f00 */
[----:B------:R-:W-:Y:S02]  /*6500*/  IMAD R16, R47, R20, RZ ;  /* 0x000000142f107224 */ /* 0x000fe400078e02ff */
[C---:B------:R-:W-:Y:S01]  /*6510*/  IMAD.U32 R52, R60.reuse, 0x10000, RZ ;  /* 0x000100003c347824 */ /* 0x040fe200078e00ff */
[----:B------:R-:W-:Y:S01]  /*6520*/  I2IP.S8.S32.SAT R71, R19, R14, RZ ;  /* 0x0000000e13477239 */ /* 0x000fe200000014ff */
[----:B------:R-:W-:Y:S01]  /*6530*/  IMAD R16, R49, R50, R16 ;  /* 0x0000003231107224 */ /* 0x000fe200078e0210 */
[----:B------:R-:W-:Y:S01]  /*6540*/  SHF.L.U32 R49, R60, 0x8, RZ ;  /* 0x000000083c317819 */ /* 0x000fe200000006ff */
[C---:B------:R-:W-:Y:S01]  /*6550*/  IMAD R17, R47.reuse, R21, RZ ;  /* 0x000000152f117224 */ /* 0x040fe200078e02ff */
[----:B------:R-:W-:Y:S01]  /*6560*/  SHF.R.S32.HI R51, RZ, 0x18, R52 ;  /* 0x00000018ff337819 */ /* 0x000fe20000011434 */
[C---:B------:R-:W-:Y:S01]  /*6570*/  IMAD R18, R47.reuse, R22, RZ ;  /* 0x000000162f127224 */ /* 0x040fe200078e02ff */
[----:B------:R-:W-:Y:S01]  /*6580*/  SHF.R.S32.HI R49, RZ, 0x18, R49 ;  /* 0x00000018ff317819 */ /* 0x000fe20000011431 */
[----:B------:R-:W-:Y:S01]  /*6590*/  IMAD R23, R47, R23, RZ ;  /* 0x000000172f177224 */ /* 0x000fe200078e02ff */
[----:B------:R-:W-:Y:S01]  /*65a0*/  I2IP.S8.S32.SAT R71, R13, R12, R71 ;  /* 0x0000000c0d477239 */ /* 0x000fe20000001447 */
[----:B------:R-:W-:Y:S01]  /*65b0*/  IMAD R17, R51, R50, R17 ;  /* 0x0000003233117224 */ /* 0x000fe200078e0211 */
[C---:B------:R-:W-:Y:S01]  /*65c0*/  SHF.L.U32 R52, R61.reuse, 0x10, RZ ;  /* 0x000000103d347819 */ /* 0x040fe200000006ff */
[----:B------:R-:W-:Y:S01]  /*65d0*/  IMAD.SHL.U32 R54, R61, 0x100, RZ ;  /* 0x000001003d367824 */ /* 0x000fe200078e00ff */
[----:B------:R-:W-:Y:S01]  /*65e0*/  SHF.R.S32.HI R51, RZ, 0x18, R60 ;  /* 0x00000018ff337819 */ /* 0x000fe2000001143c */
[----:B------:R-:W-:Y:S01]  /*65f0*/  IMAD R20, R47, R24, RZ ;  /* 0x000000182f147224 */ /* 0x000fe200078e02ff */
[----:B------:R1:W-:Y:S01]  /*6600*/  STS.128 [R95+UR49+0x4200], R68 ;  /* 0x004200445f007988 */ /* 0x0003e20008000c31 */
[-C--:B------:R-:W-:Y:S01]  /*6610*/  IMAD R18, R49, R50.reuse, R18 ;  /* 0x0000003231127224 */ /* 0x080fe200078e0212 */
[----:B------:R-:W-:Y:S01]  /*6620*/  SHF.R.S32.HI R52, RZ, 0x18, R52 ;  /* 0x00000018ff347819 */ /* 0x000fe20000011434 */
[----:B------:R-:W-:Y:S01]  /*6630*/  IMAD R21, R47, R25, RZ ;  /* 0x000000192f157224 */ /* 0x000fe200078e02ff */
[----:B------:R-:W-:Y:S01]  /*6640*/  SHF.R.S32.HI R49, RZ, 0x18, R54 ;  /* 0x00000018ff317819 */ /* 0x000fe20000011436 */
[----:B------:R-:W-:Y:S01]  /*6650*/  IMAD R23, R51, R50, R23 ;  /* 0x0000003233177224 */ /* 0x000fe200078e0217 */
[----:B------:R-:W-:Y:S01]  /*6660*/  SHF.R.S32.HI R51, RZ, 0x18, R61 ;  /* 0x00000018ff337819 */ /* 0x000fe2000001143d */
[----:B------:R-:W-:Y:S01]  /*6670*/  IMAD R22, R47, R26, RZ ;  /* 0x0000001a2f167224 */ /* 0x000fe200078e02ff */
[----:B------:R-:W-:Y:S01]  /*6680*/  SHF.R.S32.HI R54, RZ, 0x18, R63 ;  /* 0x00000018ff367819 */ /* 0x000fe2000001143f */
[----:B------:R-:W-:Y:S01]  /*6690*/  IMAD R20, R53, R50, R20 ;  /* 0x0000003235147224 */ /* 0x000fe200078e0214 */
[----:B------:R-:W-:Y:S01]  /*66a0*/  I2IP.S8.S32.SAT R76, R23, R18, RZ ;  /* 0x00000012174c7239 */ /* 0x000fe200000014ff */
[----:B------:R-:W-:Y:S01]  /*66b0*/  IMAD R27, R47, R27, RZ ;  /* 0x0000001b2f1b7224 */ /* 0x000fe200078e02ff */
[----:B------:R-:W-:Y:S01]  /*66c0*/  SHF.L.U32 R53, R62, 0x8, RZ ;  /* 0x000000083e357819 */ /* 0x000fe200000006ff */
[-C--:B------:R-:W-:Y:S01]  /*66d0*/  IMAD R21, R52, R50.reuse, R21 ;  /* 0x0000003234157224 */ /* 0x080fe200078e0215 */
[C---:B------:R-:W-:Y:S01]  /*66e0*/  SHF.L.U32 R52, R62.reuse, 0x10, RZ ;  /* 0x000000103e347819 */ /* 0x040fe200000006ff */
[----:B------:R-:W-:Y:S01]  /*66f0*/  IMAD R22, R49, R50, R22 ;  /* 0x0000003231167224 */ /* 0x000fe200078e0216 */
[----:B------:R-:W-:Y:S01]  /*6700*/  PRMT R49, R62, 0x8880, RZ ;  /* 0x000088803e317816 */ /* 0x000fe200000000ff */
[----:B------:R-:W-:Y:S01]  /*6710*/  IMAD R24, R47, R28, RZ ;  /* 0x0000001c2f187224 */ /* 0x000fe200078e02ff */
[----:B------:R-:W-:Y:S01]  /*6720*/  I2IP.S8.S32.SAT R76, R17, R16, R76 ;  /* 0x00000010114c7239 */ /* 0x000fe2000000144c */
[----:B------:R-:W-:Y:S01]  /*6730*/  IMAD R27, R51, R50, R27 ;  /* 0x00000032331b7224 */ /* 0x000fe200078e021b */
[----:B------:R-:W-:Y:S01]  /*6740*/  SHF.R.S32.HI R51, RZ, 0x18, R52 ;  /* 0x00000018ff337819 */ /* 0x000fe20000011434 */
[C---:B------:R-:W-:Y:S01]  /*6750*/  IMAD R25, R47.reuse, R29, RZ ;  /* 0x0000001d2f197224 */ /* 0x040fe200078e02ff */
[----:B------:R-:W-:Y:S01]  /*6760*/  SHF.R.S32.HI R53, RZ, 0x18, R53 ;  /* 0x00000018ff357819 */ /* 0x000fe20000011435 */
[----:B------:R-:W-:Y:S01]  /*6770*/  IMAD R26, R47, R30, RZ ;  /* 0x0000001e2f1a7224 */ /* 0x000fe200078e02ff */
[----:B------:R-:W-:Y:S01]  /*6780*/  I2IP.S8.S32.SAT R77, R27, R22, RZ ;  /* 0x000000161b4d7239 */ /* 0x000fe200000014ff */
[-C--:B------:R-:W-:Y:S01]  /*6790*/  IMAD R24, R49, R50.reuse, R24 ;  /* 0x0000003231187224 */ /* 0x080fe200078e0218 */
[----:B------:R-:W-:Y:S01]  /*67a0*/  SHF.L.U32 R52, R63, 0x10, RZ ;  /* 0x000000103f347819 */ /* 0x000fe200000006ff */
[----:B------:R-:W-:Y:S01]  /*67b0*/  IMAD R25, R51, R50, R25 ;  /* 0x0000003233197224 */ /* 0x000fe200078e0219 */
[----:B------:R-:W-:Y:S01]  /*67c0*/  I2IP.S8.S32.SAT R77, R21, R20, R77 ;  /* 0x00000014154d7239 */ /* 0x000fe2000000144d */
[----:B------:R-:W-:Y:S01]  /*67d0*/  IMAD R26, R53, R50, R26 ;  /* 0x00000032351a7224 */ /* 0x000fe200078e021a */
[----:B------:R-:W-:Y:S01]  /*67e0*/  SHF.R.S32.HI R49, RZ, 0x18, R62 ;  /* 0x00000018ff317819 */ /* 0x000fe2000001143e */
[----:B------:R-:W-:Y:S01]  /*67f0*/  IMAD R31, R47, R31, RZ ;  /* 0x0000001f2f1f7224 */ /* 0x000fe200078e02ff */
[C---:B------:R-:W-:Y:S01]  /*6800*/  PRMT R51, R63.reuse, 0x8880, RZ ;  /* 0x000088803f337816 */ /* 0x040fe200000000ff */
[----:B------:R-:W-:Y:S01]  /*6810*/  IMAD.SHL.U32 R53, R63, 0x100, RZ ;  /* 0x000001003f357824 */ /* 0x000fe200078e00ff */
[----:B------:R-:W-:Y:S01]  /*6820*/  SHF.R.S32.HI R52, RZ, 0x18, R52 ;  /* 0x00000018ff347819 */ /* 0x000fe20000011434 */
[C---:B------:R-:W-:Y:S02]  /*6830*/  IMAD R28, R47.reuse, R32, RZ ;  /* 0x000000202f1c7224 */ /* 0x040fe400078e02ff */
[----:B------:R-:W-:Y:S01]  /*6840*/  IMAD R29, R47, R33, RZ ;  /* 0x000000212f1d7224 */ /* 0x000fe200078e02ff */
[----:B------:R-:W-:Y:S01]  /*6850*/  SHF.R.S32.HI R53, RZ, 0x18, R53 ;  /* 0x00000018ff357819 */ /* 0x000fe20000011435 */
[-C--:B------:R-:W-:Y:S02]  /*6860*/  IMAD R31, R49, R50.reuse, R31 ;  /* 0x00000032311f7224 */ /* 0x080fe400078e021f */
[----:B------:R-:W-:Y:S02]  /*6870*/  IMAD R28, R51, R50, R28 ;  /* 0x00000032331c7224 */ /* 0x000fe400078e021c */
[----:B------:R-:W-:Y:S01]  /*6880*/  IMAD R30, R47, R34, RZ ;  /* 0x000000222f1e7224 */ /* 0x000fe200078e02ff */
[----:B------:R-:W-:Y:S01]  /*6890*/  I2IP.S8.S32.SAT R55, R31, R26, RZ ;  /* 0x0000001a1f377239 */ /* 0x000fe200000014ff */
[----:B------:R-:W-:Y:S02]  /*68a0*/  IMAD R29, R52, R50, R29 ;  /* 0x00000032341d7224 */ /* 0x000fe400078e021d */
[----:B------:R-:W-:Y:S01]  /*68b0*/  IMAD R35, R47, R35, RZ ;  /* 0x000000232f237224 */ /* 0x000fe200078e02ff */
[----:B------:R-:W-:Y:S01]  /*68c0*/  I2IP.S8.S32.SAT R78, R25, R24, R55 ;  /* 0x00000018194e7239 */ /* 0x000fe20000001437 */
[-C--:B------:R-:W-:Y:S01]  /*68d0*/  IMAD R30, R53, R50.reuse, R30 ;  /* 0x00000032351e7224 */ /* 0x080fe200078e021e */
[----:B------:R-:W-:Y:S01]  /*68e0*/  LEA R55, R100, UR49, 0x3 ;  /* 0x0000003164377c11 */ /* 0x000fe2000f8e18ff */
[----:B------:R-:W-:Y:S05]  /*68f0*/  IMAD R35, R54, R50, R35 ;  /* 0x0000003236237224 */ /* 0x000fea00078e0223 */
[----:B------:R-:W-:Y:S04]  /*6900*/  I2IP.S8.S32.SAT R73, R35, R30, RZ ;  /* 0x0000001e23497239 */ /* 0x000fe800000014ff */
[----:B------:R-:W-:Y:S05]  /*6910*/  I2IP.S8.S32.SAT R79, R29, R28, R73 ;  /* 0x0000001c1d4f7239 */ /* 0x000fea0000001449 */
[----:B------:R1:W-:Y:S01]  /*6920*/  STS.128 [R109+0x4210], R76 ;  /* 0x0042104c6d007388 */ /* 0x0003e20000000c00 */
[----:B------:R-:W-:Y:S01]  /*6930*/  @!PT LDS RZ, [RZ] ;  /* 0x00000000fffff984 */ /* 0x000fe20000000800 */
[----:B------:R-:W-:Y:S01]  /*6940*/  @!PT LDS RZ, [RZ] ;  /* 0x00000000fffff984 */ /* 0x000fe20000000800 */
[----:B------:R-:W-:Y:S01]  /*6950*/  @!PT LDS RZ, [RZ] ;  /* 0x00000000fffff984 */ /* 0x000fe20000000800 */
[----:B------:R-:W-:Y:S01]  /*6960*/  @!PT LDS RZ, [RZ] ;  /* 0x00000000fffff984 */ /* 0x000fe20000000800 */
[----:B------:R2:W-:Y:S07]  /*6970*/  MEMBAR.ALL.CTA ;  /* 0x0000000000007992 */ /* 0x0005ee0000008000 */
[----:B--2---:R-:W2:Y:S02]  /*6980*/  FENCE.VIEW.ASYNC.S ;  /* 0x00000000000073c6 */ /* 0x004ea40000000000 */
[----:B--2---:R-:W-:Y:S06]  /*6990*/  BAR.SYNC.DEFER_BLOCKING 0x1, 0x80 ;  /* 0x0042000000007b1d */ /* 0x004fec0000010000 */
[----:B------:R-:W-:Y:S05]  /*69a0*/  @P0 BRA `(.L_x_106) ;  /* 0x0000000000280947 */ /* 0x000fea0003800000 */
[----:B------:R-:W-:Y:S02]  /*69b0*/  UIADD3 UR4, UPT, UPT, UR49, 0x4200, URZ ;  /* 0x0000420031047890 */ /* 0x000fe4000fffe0ff */
[----:B------:R-:W-:Y:S01]  /*69c0*/  UIADD3 UR6, UP0, UPT, UR52, 0x680, URZ ;  /* 0x0000068034067890 */ /* 0x000fe2000ff1e0ff */
[----:B------:R-:W-:Y:S03]  /*69d0*/  UMOV UR43, UR36 ;  /* 0x00000024002b7c82 */ /* 0x000fe60008000000 */
[----:B------:R-:W-:Y:S01]  /*69e0*/  MOV R104, UR4 ;  /* 0x0000000400687c02 */ /* 0x000fe20008000f00 */
[----:B------:R-:W-:Y:S03]  /*69f0*/  UIADD3.X UR7, UPT, UPT, URZ, UR53, URZ, UP0, !UPT ;  /* 0x00000035ff077290 */ /* 0x000fe600087fe4ff */
[----:B------:R-:W-:Y:S11]  /*6a00*/  R2UR UR40, R104 ;  /* 0x00000000682872ca */ /* 0x000ff600000e0000 */
[----:B------:R-:W-:Y:S02]  /*6a10*/  @!UPT UIADD3 URZ, UPT, UPT, URZ, URZ, URZ ;  /* 0x000000fffffff290 */ /* 0x000fe4000fffe0ff */
[----:B------:R2:W-:Y:S01]  /*6a20*/  UTMASTG.3D [UR40], [UR6] ;  /* 0x00000028060073b5 */ /* 0x0005e20008010000 */
[----:B------:R0:W-:Y:S01]  /*6a30*/  UTMACMDFLUSH ;  /* 0x00000000000079b7 */ /* 0x0001e20000000000 */
[----:B--2---:R-:W-:Y:S04]  /*6a40*/  DEPBAR.LE SB0, 0x1 ;  /* 0x000080400000791a */ /* 0x004fe80000000000 */
.L_x_106:
[----:B------:R-:W-:Y:S05]  /*6a50*/  BSYNC.RECONVERGENT B0 ;  /* 0x0000000000007941 */ /* 0x000fea0003800200 */
.L_x_105:
[----:B------:R-:W-:Y:S06]  /*6a60*/  BAR.SYNC.DEFER_BLOCKING 0x1, 0x80 ;  /* 0x0042000000007b1d */ /* 0x000fec0000010000 */
[----:B------:R-:W2:Y:S01]  /*6a70*/  @P6 SYNCS.PHASECHK.TRANS64.TRYWAIT P0, [R55+URZ+0xa0], R74 ;  /* 0x0000a04a370065a7 */ /* 0x000ea200080011ff */
[----:B------:R-:W-:Y:S01]  /*6a80*/  BSSY B1, `(.L_x_107) ;  /* 0x000001f000017945 */ /* 0x000fe20003800000 */
[----:B--2---:R-:W-:Y:S03]  /*6a90*/  @P6 SEL R64, RZ, 0x1, !P0 ;  /* 0x00000001ff406807 */ /* 0x004fe60004000000 */
[----:B------:R-:W-:Y:S05]  /*6aa0*/  @!P6 BRA `(.L_x_108) ;  /* 0x000000000070e947 */ /* 0x000fea0003800000 */
[----:B------:R-:W-:Y:S01]  /*6ab0*/  ISETP.NE.AND P1, PT, R65, RZ, PT ;  /* 0x000000ff4100720c */ /* 0x000fe20003f25270 */
[----:B------:R-:W-:Y:S01]  /*6ac0*/  BSSY B0, `(.L_x_109) ;  /* 0x0000008000007945 */ /* 0x000fe20003800000 */
[----:B------:R-:W-:Y:S11]  /*6ad0*/  ISETP.NE.AND P0, PT, R64, RZ, PT ;  /* 0x000000ff4000720c */ /* 0x000ff60003f05270 */
[----:B------:R-:W-:Y:S04]  /*6ae0*/  @P1 IMAD R3, R100, 0x1000, R67 ;  /* 0x0000100064031824 */ /* 0x000fe800078e0243 */
[----:B------:R-:W-:Y:S01]  /*6af0*/  @P1 IMAD.IADD R2, R66, 0x1, R3 ;  /* 0x0000000142021824 */ /* 0x000fe200078e0203 */
[----:B------:R-:W-:Y:S06]  /*6b00*/  @P0 BRA `(.L_x_110) ;  /* 0x00000000000c0947 */ /* 0x000fec0003800000 */
[----:B------:R-:W-:Y:S04]  /*6b10*/  SHF.L.U32 R0, R99, 0x1f, RZ ;  /* 0x0000001f63007819 */ /* 0x000fe800000006ff */
[----:B------:R-:W2:Y:S02]  /*6b20*/  SYNCS.PHASECHK.TRANS64.TRYWAIT P0, [R55+URZ+0xa0], R0 ;  /* 0x0000a000370075a7 */ /* 0x000ea400080011ff */
[----:B--2---:R-:W-:Y:S05]  /*6b30*/  @!P0 BRA `(.L_x_111) ;  /* 0x0000003400648947 */ /* 0x004fea0003800000 */
.L_x_110:
[----:B------:R-:W-:Y:S05]  /*6b40*/  BSYNC B0 ;  /* 0x0000000000007941 */ /* 0x000fea0003800000 */
.L_x_109:
[----:B------:R-:W-:Y:S01]  /*6b50*/  ISETP.NE.AND P0, PT, R65, RZ, PT ;  /* 0x000000ff4100720c */ /* 0x000fe20003f05270 */
[----:B--2---:R-:W-:Y:S02]  /*6b60*/  VIADD R55, R55, 0xc0 ;  /* 0x000000c037377836 */ /* 0x004fe40000000000 */
[----:B------:R-:W-:Y:S02]  /*6b70*/  IMAD.U32 R0, RZ, RZ, UR37 ;  /* 0x00000025ff007e24 */ /* 0x000fe4000f8e00ff */
[----:B------:R-:W-:Y:S03]  /*6b80*/  VIADD R100, R100, 0x1 ;  /* 0x0000000164647836 */ /* 0x000fe60000000000 */
[----:B------:R-:W-:Y:S05]  /*6b90*/  PRMT R0, R0, 0x654, R55 ;  /* 0x0000065400007816 */ /* 0x000fea0000000037 */
[----:B------:R2:W3:Y:S04]  /*6ba0*/  @P0 LDS.128 R56, [R3+0x200] ;  /* 0x0002000003380984 */ /* 0x0004e80000000c00 */
[----:B------:R2:W4:Y:S01]  /*6bb0*/  @P0 LDS.128 R60, [R2+0x210] ;  /* 0x00021000023c0984 */ /* 0x0005220000000c00 */
        /* <DEDUP_REMOVED lines=10> */
[----:B--23--:R-:W-:Y:S02]  /*6c60*/  LOP3.LUT R99, R99, R0, RZ, 0x3c, !PT ;  /* 0x0000000063637212 */ /* 0x00cfe400078e3cff */
.L_x_108:
[----:B------:R-:W-:Y:S05]  /*6c70*/  BSYNC B1 ;  /* 0x0000000000017941 */ /* 0x000fea0003800000 */
.L_x_107:
[----:B------:R-:W-:Y:S05]  /*6c80*/  VIADD R3, R48, 0x40 ;  /* 0x0000004030037836 */ /* 0x000fea0000000000 */
[----:B------:R-:W-:Y:S04]  /*6c90*/  SHF.R.U32.HI R3, RZ, 0x15, R3 ;  /* 0x00000015ff037819 */ /* 0x000fe80000011603 */
[----:B------:R-:W-:Y:S11]  /*6ca0*/  LOP3.LUT P0, RZ, R3, 0x3, R96, 0x48, !PT ;  /* 0x0000000303ff7812 */ /* 0x000ff60007804860 */
[----:B------:R-:W-:Y:S02]  /*6cb0*/  @!UPT UIADD3 URZ, UPT, UPT, URZ, URZ, URZ ;  /* 0x000000fffffff290 */ /* 0x000fe4000fffe0ff */
[----:B------:R-:W-:Y:S05]  /*6cc0*/  @!P0 BRA `(.L_x_112) ;  /* 0x0000000000408947 */ /* 0x000fea0003800000 */
[----:B------:R-:W2:Y:S01]  /*6cd0*/  LDCU.64 UR8, c[0x4][0x78] ;  /* 0x01000f00ff0877ac */ /* 0x000ea20008000a00 */
[----:B------:R-:W-:Y:S01]  /*6ce0*/  MOV R3, 0x0 ;  /* 0x0000000000037802 */ /* 0x000fe20000000f00 */
[----:B------:R-:W-:Y:S02]  /*6cf0*/  HFMA2 R12, -RZ, RZ, 0, 5.9604644775390625e-08 ;  /* 0x00000001ff0c7431 */ /* 0x000fe400000001ff */
[----:B------:R-:W-:Y:S02]  /*6d00*/  IMAD.MOV.U32 R8, RZ, RZ, 0x192 ;  /* 0x00000192ff087424 */ /* 0x000fe400078e00ff */
[----:B------:R-:W-:Y:S01]  /*6d10*/  IMAD.MOV.U32 R13, RZ, RZ, RZ ;  /* 0x000000ffff0d7224 */ /* 0x000fe200078e00ff */
[----:B------:R-:W3:Y:S01]  /*6d20*/  LDCU.64 UR6, c[0x4][0x80] ;  /* 0x01001000ff0677ac */ /* 0x000ee20008000a00 */
[----:B------:R-:W1:Y:S01]  /*6d30*/  LDC.64 R2, c[0x4][R3] ;  /* 0x0100000003027b82 */ /* 0x000e620000000a00 */
[----:B------:R-:W5:Y:S01]  /*6d40*/  LDCU.64 UR4, c[0x4][0x18] ;  /* 0x01000300ff0477ac */ /* 0x000f620008000a00 */
[----:B--2---:R-:W-:Y:S01]  /*6d50*/  MOV R5, UR9 ;  /* 0x0000000900057c02 */ /* 0x004fe20008000f00 */
[----:B------:R-:W-:Y:S01]  /*6d60*/  IMAD.U32 R4, RZ, RZ, UR8 ;  /* 0x00000008ff047e24 */ /* 0x000fe2000f8e00ff */
[----:B---3--:R-:W-:Y:S01]  /*6d70*/  MOV R7, UR7 ;  /* 0x0000000700077c02 */ /* 0x008fe20008000f00 */
[----:B------:R-:W-:Y:S01]  /*6d80*/  IMAD.U32 R6, RZ, RZ, UR6 ;  /* 0x00000006ff067e24 */ /* 0x000fe2000f8e00ff */
[----:B-----5:R-:W-:Y:S01]  /*6d90*/  MOV R11, UR5 ;  /* 0x00000005000b7c02 */ /* 0x020fe20008000f00 */
[----:B------:R-:W-:Y:S02]  /*6da0*/  IMAD.U32 R10, RZ, RZ, UR4 ;  /* 0x00000004ff0a7e24 */ /* 0x000fe4000f8e00ff */
[----:B------:R-:W-:Y:S07]  /*6db0*/  LEPC R20, `(.L_x_112) ;  /* 0x000000001014794e */ /* 0x000fee0000000000 */
[----:B-1--4-:R-:W-:Y:S05]  /*6dc0*/  CALL.ABS.NOINC R2 ;  /* 0x0000000002007343 */ /* 0x012fea0003c00000 */
.L_x_112:
[----:B------:R-:W-:Y:S01]  /*6dd0*/  SHF.L.U32 R51, R56, 0x10, RZ ;  /* 0x0000001038337819 */ /* 0x000fe200000006ff */
[----:B------:R-:W-:Y:S05]  /*6de0*/  WARPSYNC.ALL ;  /* 0x0000000000007948 */ /* 0x000fea0003800000 */
[----:B------:R-:W-:Y:S01]  /*6df0*/  R2UR UR4, R48 ;  /* 0x00000000300472ca */ /* 0x000fe200000e0000 */
[----:B------:R-:W-:Y:S01]  /*6e00*/  BSSY.RECONVERGENT B0, `(.L_x_113) ;  /* 0x0000099000007945 */ /* 0x000fe20003800200 */
[C---:B------:R-:W-:Y:S02]  /*6e10*/  PRMT R49, R56.reuse, 0x8880, RZ ;  /* 0x0000888038317816 */ /* 0x040fe400000000ff */
[----:B------:R-:W-:Y:S02]  /*6e20*/  SHF.R.S32.HI R51, RZ, 0x18, R51 ;  /* 0x00000018ff337819 */ /* 0x000fe40000011433 */
[----:B------:R-:W-:Y:S02]  /*6e30*/  SHF.L.U32 R52, R56, 0x8, RZ ;  /* 0x0000000838347819 */ /* 0x000fe400000006ff */
[----:B------:R-:W-:Y:S02]  /*6e40*/  SHF.L.U32 R53, R57, 0x8, RZ ;  /* 0x0000000839357819 */ /* 0x000fe400000006ff */
[----:B------:R-:W-:Y:S02]  /*6e50*/  SHF.R.S32.HI R54, RZ, 0x18, R58 ;  /* 0x00000018ff367819 */ /* 0x000fe4000001143a */
[----:B------:R-:W-:Y:S01]  /*6e60*/  SHF.R.S32.HI R53, RZ, 0x18, R53 ;  /* 0x00000018ff357819 */ /* 0x000fe20000011435 */
[----:B------:R-:W-:Y:S01]  /*6e70*/  LDTM.16dp32bit_t0_t15.x32 R4, tmem[UR4+0x40] ;  /* 0x00004004000479ee */ /* 0x000fe20008a80000 */
[----:B------:R-:W2:Y:S01]  /*6e80*/  LDTM.16dp32bit_t16_t31.x32 R4, tmem[UR4+0x60] ;  /* 0x00006004000479ee */ /* 0x000ea20008aa0000 */
[----:B----4-:R-:W-:Y:S02]  /*6e90*/  SHF.L.U32 R55, R62, 0x8, RZ ;  /* 0x000000083e377819 */ /* 0x010fe400000006ff */
[----:B------:R-:W-:Y:S02]  /*6ea0*/  ISETP.NE.AND P0, PT, R105, RZ, PT ;  /* 0x000000ff6900720c */ /* 0x000fe40003f05270 */
[----:B------:R-:W-:Y:S02]  /*6eb0*/  SHF.R.S32.HI R55, RZ, 0x18, R55 ;  /* 0x00000018ff377819 */ /* 0x000fe40000011437 */
[----:B------:R-:W-:Y:S01]  /*6ec0*/  ISETP.NE.AND P6, PT, R72, RZ, PT ;  /* 0x000000ff4800720c */ /* 0x000fe20003fc5270 */
[C---:B--2---:R-:W-:Y:S02]  /*6ed0*/  IMAD R0, R47.reuse, R4, RZ ;  /* 0x000000042f007224 */ /* 0x044fe400078e02ff */
        /* <DEDUP_REMOVED lines=12> */
[C---:B------:R-:W-:Y:S01]  /*6fa0*/  IMAD R4, R47.reuse, R8, RZ ;  /* 0x000000082f047224 */ /* 0x040fe200078e02ff */
[----:B------:R-:W-:Y:S01]  /*6fb0*/  SHF.L.U32 R52, R58, 0x10, RZ ;  /* 0x000000103a347819 */ /* 0x000fe200000006ff */
[----:B------:R-:W-:Y:S01]  /*6fc0*/  IMAD R5, R47, R9, RZ ;  /* 0x000000092f057224 */ /* 0x000fe200078e02ff */
[----:B-1----:R-:W-:Y:S01]  /*6fd0*/  I2IP.S8.S32.SAT R69, R7, R3, RZ ;  /* 0x0000000307457239 */ /* 0x002fe200000014ff */
[----:B------:R-:W-:Y:S01]  /*6fe0*/  IMAD R6, R47, R10, RZ ;  /* 0x0000000a2f067224 */ /* 0x000fe200078e02ff */
[----:B------:R-:W-:Y:S01]  /*6ff0*/  SHF.R.S32.HI R52, RZ, 0x18, R52 ;  /* 0x00000018ff347819 */ /* 0x000fe20000011434 */
[----:B------:R-:W-:Y:S01]  /*7000*/  IMAD R4, R49, R50, R4 ;  /* 0x0000003231047224 */ /* 0x000fe200078e0204 */
[----:B------:R-:W-:Y:S01]  /*7010*/  I2IP.S8.S32.SAT R68, R2, R0, R69 ;  /* 0x0000000002447239 */ /* 0x000fe20000001445 */
[-C--:B------:R-:W-:Y:S01]  /*7020*/  IMAD R5, R51, R50.reuse, R5 ;  /* 0x0000003233057224 */ /* 0x080fe200078e0205 */
[----:B------:R-:W-:Y:S01]  /*7030*/  SHF.R.S32.HI R49, RZ, 0x18, R57 ;  /* 0x00000018ff317819 */ /* 0x000fe20000011439 */
[----:B------:R-:W-:Y:S01]  /*7040*/  IMAD R11, R47, R11, RZ ;  /* 0x0000000b2f0b7224 */ /* 0x000fe200078e02ff */
[C---:B------:R-:W-:Y:S01]  /*7050*/  PRMT R51, R58.reuse, 0x8880, RZ ;  /* 0x000088803a337816 */ /* 0x040fe200000000ff */
[----:B------:R-:W-:Y:S01]  /*7060*/  IMAD R6, R53, R50, R6 ;  /* 0x0000003235067224 */ /* 0x000fe200078e0206 */
[----:B------:R-:W-:Y:S01]  /*7070*/  SHF.L.U32 R53, R58, 0x8, RZ ;  /* 0x000000083a357819 */ /* 0x000fe200000006ff */
[C---:B------:R-:W-:Y:S02]  /*7080*/  IMAD R8, R47.reuse, R12, RZ ;  /* 0x0000000c2f087224 */ /* 0x040fe400078e02ff */
[----:B------:R-:W-:Y:S01]  /*7090*/  IMAD R9, R47, R13, RZ ;  /* 0x0000000d2f097224 */ /* 0x000fe200078e02ff */
[----:B------:R-:W-:Y:S01]  /*70a0*/  SHF.R.S32.HI R53, RZ, 0x18, R53 ;  /* 0x00000018ff357819 */ /* 0x000fe20000011435 */
[----:B------:R-:W-:Y:S01]  /*70b0*/  IMAD R11, R49, R50, R11 ;  /* 0x00000032310b7224 */ /* 0x000fe200078e020b */
[----:B------:R-:W-:Y:S01]  /*70c0*/  PRMT R49, R59, 0x8880, RZ ;  /* 0x000088803b317816 */ /* 0x000fe200000000ff */
[----:B------:R-:W-:Y:S02]  /*70d0*/  IMAD R10, R47, R14, RZ ;  /* 0x0000000e2f0a7224 */ /* 0x000fe400078e02ff */
[----:B------:R-:W-:Y:S01]  /*70e0*/  IMAD R8, R51, R50, R8 ;  /* 0x0000003233087224 */ /* 0x000fe200078e0208 */
[----:B------:R-:W-:Y:S01]  /*70f0*/  I2IP.S8.S32.SAT R70, R11, R6, RZ ;  /* 0x000000060b467239 */ /* 0x000fe200000014ff */
[-C--:B------:R-:W-:Y:S01]  /*7100*/  IMAD R9, R52, R50.reuse, R9 ;  /* 0x0000003234097224 */ /* 0x080fe200078e0209 */
[----:B------:R-:W-:Y:S01]  /*7110*/  SHF.L.U32 R51, R59, 0x10, RZ ;  /* 0x000000103b337819 */ /* 0x000fe200000006ff */
[----:B------:R-:W-:Y:S01]  /*7120*/  IMAD R10, R53, R50, R10 ;  /* 0x00000032350a7224 */ /* 0x000fe200078e020a */
[----:B------:R-:W-:Y:S01]  /*7130*/  I2IP.S8.S32.SAT R69, R5, R4, R70 ;  /* 0x0000000405457239 */ /* 0x000fe20000001446 */
[----:B------:R-:W-:Y:S01]  /*7140*/  IMAD R15, R47, R15, RZ ;  /* 0x0000000f2f0f7224 */ /* 0x000fe200078e02ff */
[----:B------:R-:W-:Y:S01]  /*7150*/  SHF.R.S32.HI R51, RZ, 0x18, R51 ;  /* 0x00000018ff337819 */ /* 0x000fe20000011433 */
[----:B------:R-:W-:Y:S01]  /*7160*/  IMAD.SHL.U32 R53, R59, 0x100, RZ ;  /* 0x000001003b357824 */ /* 0x000fe200078e00ff */
[----:B------:R-:W-:Y:S01]  /*7170*/  SHF.R.S32.HI R52, RZ, 0x18, R59 ;  /* 0x00000018ff347819 */ /* 0x000fe2000001143b */
[C---:B------:R-:W-:Y:S02]  /*7180*/  IMAD R12, R47.reuse, R16, RZ ;  /* 0x000000102f0c7224 */ /* 0x040fe400078e02ff */
[----:B------:R-:W-:Y:S01]  /*7190*/  IMAD R13, R47, R17, RZ ;  /* 0x000000112f0d7224 */ /* 0x000fe200078e02ff */
[----:B------:R-:W-:Y:S01]  /*71a0*/  SHF.R.S32.HI R53, RZ, 0x18, R53 ;  /* 0x00000018ff357819 */ /* 0x000fe20000011435 */
[----:B------:R-:W-:Y:S01]  /*71b0*/  IMAD R15, R54, R50, R15 ;  /* 0x00000032360f7224 */ /* 0x000fe200078e020f */
[----:B------:R-:W-:Y:S01]  /*71c0*/  SHF.L.U32 R54, R61, 0x10, RZ ;  /* 0x000000103d367819 */ /* 0x000fe200000006ff */
[----:B------:R-:W-:Y:S02]  /*71d0*/  IMAD R14, R47, R18, RZ ;  /* 0x000000122f0e7224 */ /* 0x000fe400078e02ff */
[----:B------:R-:W-:Y:S01]  /*71e0*/  IMAD R12, R49, R50, R12 ;  /* 0x00000032310c7224 */ /* 0x000fe200078e020c */
[----:B------:R-:W-:Y:S01]  /*71f0*/  I2IP.S8.S32.SAT R71, R15, R10, RZ ;  /* 0x0000000a0f477239 */ /* 0x000fe200000014ff */
[----:B------:R-:W-:Y:S01]  /*7200*/  IMAD R19, R47, R19, RZ ;  /* 0x000000132f137224 */ /* 0x000fe200078e02ff */
[----:B------:R-:W-:Y:S01]  /*7210*/  PRMT R49, R60, 0x8880, RZ ;  /* 0x000088803c317816 */ /* 0x000fe200000000ff */
[----:B------:R-:W-:Y:S01]  /*7220*/  IMAD R13, R51, R50, R13 ;  /* 0x00000032330d7224 */ /* 0x000fe200078e020d */
[----:B------:R-:W-:Y:S01]  /*7230*/  I2IP.S8.S32.SAT R70, R9, R8, R71 ;  /* 0x0000000809467239 */ /* 0x000fe20000001447 */
[----:B------:R-:W-:Y:S01]  /*7240*/  IMAD R16, R47, R20, RZ ;  /* 0x000000142f107224 */ /* 0x000fe200078e02ff */
[----:B------:R-:W-:Y:S01]  /*7250*/  SHF.R.S32.HI R54, RZ, 0x18, R54 ;  /* 0x00000018ff367819 */ /* 0x000fe20000011436 */
[-C--:B------:R-:W-:Y:S01]  /*7260*/  IMAD R14, R53, R50.reuse, R14 ;  /* 0x00000032350e7224 */ /* 0x080fe200078e020e */
[----:B------:R-:W-:Y:S01]  /*7270*/  PRMT R53, R61, 0x8880, RZ ;  /* 0x000088803d357816 */ /* 0x000fe200000000ff */
[-C--:B------:R-:W-:Y:S01]  /*7280*/  IMAD R19, R52, R50.reuse, R19 ;  /* 0x0000003234137224 */ /* 0x080fe200078e0213 */
[----:B------:R-:W-:Y:S01]  /*7290*/  SHF.R.S32.HI R52, RZ, 0x18, R60 ;  /* 0x00000018ff347819 */ /* 0x000fe2000001143c */
[----:B------:R-:W-:Y:S01]  /*72a0*/  IMAD R16, R49, R50, R16 ;  /* 0x0000003231107224 */ /* 0x000fe200078e0210 */
[C---:B------:R-:W-:Y:S01]  /*72b0*/  SHF.L.U32 R49, R60.reuse, 0x10, RZ ;  /* 0x000000103c317819 */ /* 0x040fe200000006ff */
[C---:B------:R-:W-:Y:S01]  /*72c0*/  IMAD R17, R47.reuse, R21, RZ ;  /* 0x000000152f117224 */ /* 0x040fe200078e02ff */
[----:B------:R-:W-:Y:S01]  /*72d0*/  SHF.L.U32 R51, R60, 0x8, RZ ;  /* 0x000000083c337819 */ /* 0x000fe200000006ff */
[C---:B------:R-:W-:Y:S01]  /*72e0*/  IMAD R18, R47.reuse, R22, RZ ;  /* 0x000000162f127224 */ /* 0x040fe200078e02ff */
[----:B------:R-:W-:Y:S01]  /*72f0*/  SHF.R.S32.HI R49, RZ, 0x18, R49 ;  /* 0x00000018ff317819 */ /* 0x000fe20000011431 */
[C---:B------:R-:W-:Y:S01]  /*7300*/  IMAD R23, R47.reuse, R23, RZ ;  /* 0x000000172f177224 */ /* 0x040fe200078e02ff */
[----:B------:R-:W-:Y:S01]  /*7310*/  SHF.R.S32.HI R51, RZ, 0x18, R51 ;  /* 0x00000018ff337819 */ /* 0x000fe20000011433 */
[----:B------:R-:W-:Y:S01]  /*7320*/  IMAD R20, R47, R24, RZ ;  /* 0x000000182f147224 */ /* 0x000fe200078e02ff */
[----:B------:R-:W-:Y:S01]  /*7330*/  I2IP.S8.S32.SAT R71, R19, R14, RZ ;  /* 0x0000000e13477239 */ /* 0x000fe200000014ff */
[----:B------:R-:W-:Y:S02]  /*7340*/  IMAD R17, R49, R50, R17 ;  /* 0x0000003231117224 */ /* 0x000fe400078e0211 */
[----:B------:R-:W-:Y:S01]  /*7350*/  IMAD.SHL.U32 R49, R61, 0x100, RZ ;  /* 0x000001003d317824 */ /* 0x000fe200078e00ff */
[----:B------:R-:W-:Y:S01]  /*7360*/  I2IP.S8.S32.SAT R71, R13, R12, R71 ;  /* 0x0000000c0d477239 */ /* 0x000fe20000001447 */
[-C--:B------:R-:W-:Y:S01]  /*7370*/  IMAD R18, R51, R50.reuse, R18 ;  /* 0x0000003233127224 */ /* 0x080fe200078e0212 */
[----:B------:R-:W-:Y:S01]  /*7380*/  SHF.R.S32.HI R51, RZ, 0x18, R61 ;  /* 0x00000018ff337819 */ /* 0x000fe2000001143d */
[C---:B------:R-:W-:Y:S01]  /*7390*/  IMAD R21, R47.reuse, R25, RZ ;  /* 0x000000192f157224 */ /* 0x040fe200078e02ff */
[----:B------:R-:W-:Y:S01]  /*73a0*/  SHF.R.S32.HI R49, RZ, 0x18, R49 ;  /* 0x00000018ff317819 */ /* 0x000fe20000011431 */
[----:B------:R-:W-:Y:S01]  /*73b0*/  IMAD R23, R52, R50, R23 ;  /* 0x0000003234177224 */ /* 0x000fe200078e0217 */
[----:B------:R1:W-:Y:S01]  /*73c0*/  STS.128 [R95+UR49+0x5200], R68 ;  /* 0x005200445f007988 */ /* 0x0003e20008000c31 */
[----:B------:R-:W-:Y:S01]  /*73d0*/  IMAD R22, R47, R26, RZ ;  /* 0x0000001a2f167224 */ /* 0x000fe200078e02ff */
[C---:B------:R-:W-:Y:S01]  /*73e0*/  SHF.L.U32 R52, R62.reuse, 0x10, RZ ;  /* 0x000000103e347819 */ /* 0x040fe200000006ff */
        /* <DEDUP_REMOVED lines=9> */
[----:B------:R-:W-:Y:S01]  /*7480*/  SHF.R.S32.HI R49, RZ, 0x18, R62 ;  /* 0x00000018ff317819 */ /* 0x000fe2000001143e */
[----:B------:R-:W-:Y:S01]  /*7490*/  IMAD R25, R47, R29, RZ ;  /* 0x0000001d2f197224 */ /* 0x000fe200078e02ff */
[----:B------:R-:W-:Y:S01]  /*74a0*/  SHF.R.S32.HI R54, RZ, 0x18, R63 ;  /* 0x00000018ff367819 */ /* 0x000fe2000001143f */
[-C--:B------:R-:W-:Y:S01]  /*74b0*/  IMAD R27, R51, R50.reuse, R27 ;  /* 0x00000032331b7224 */ /* 0x080fe200078e021b */
[----:B------:R-:W-:Y:S01]  /*74c0*/  PRMT R51, R63, 0x8880, RZ ;  /* 0x000088803f337816 */ /* 0x000fe200000000ff */
[----:B------:R-:W-:Y:S01]  /*74d0*/  IMAD R24, R53, R50, R24 ;  /* 0x0000003235187224 */ /* 0x000fe200078e0218 */
[----:B------:R-:W-:Y:S01]  /*74e0*/  SHF.L.U32 R53, R63, 0x8, RZ ;  /* 0x000000083f357819 */ /* 0x000fe200000006ff */
[----:B------:R-:W-:Y:S01]  /*74f0*/  IMAD R26, R47, R30, RZ ;  /* 0x0000001e2f1a7224 */ /* 0x000fe200078e02ff */
[----:B------:R-:W-:Y:S01]  /*7500*/  I2IP.S8.S32.SAT R73, R27, R22, RZ ;  /* 0x000000161b497239 */ /* 0x000fe200000014ff */
[----:B------:R-:W-:Y:S01]  /*7510*/  IMAD R25, R52, R50, R25 ;  /* 0x0000003234197224 */ /* 0x000fe200078e0219 */
[----:B------:R-:W-:Y:S01]  /*7520*/  SHF.L.U32 R52, R63, 0x10, RZ ;  /* 0x000000103f347819 */ /* 0x000fe200000006ff */
[C---:B------:R-:W-:Y:S01]  /*7530*/  IMAD R31, R47.reuse, R31, RZ ;  /* 0x0000001f2f1f7224 */ /* 0x040fe200078e02ff */
[----:B------:R-:W-:Y:S01]  /*7540*/  SHF.R.S32.HI R53, RZ, 0x18, R53 ;  /* 0x00000018ff357819 */ /* 0x000fe20000011435 */
[----:B------:R-:W-:Y:S01]  /*7550*/  IMAD R28, R47, R32, RZ ;  /* 0x000000202f1c7224 */ /* 0x000fe200078e02ff */
[----:B------:R-:W-:Y:S01]  /*7560*/  SHF.R.S32.HI R52, RZ, 0x18, R52 ;  /* 0x00000018ff347819 */ /* 0x000fe20000011434 */
[----:B------:R-:W-:Y:S01]  /*7570*/  IMAD R26, R55, R50, R26 ;  /* 0x00000032371a7224 */ /* 0x000fe200078e021a */
[----:B------:R-:W-:Y:S01]  /*7580*/  I2IP.S8.S32.SAT R77, R21, R20, R73 ;  /* 0x00000014154d7239 */ /* 0x000fe20000001449 */
[----:B------:R-:W-:Y:S01]  /*7590*/  IMAD R29, R47, R33, RZ ;  /* 0x000000212f1d7224 */ /* 0x000fe200078e02ff */
[----:B------:R-:W-:Y:S01]  /*75a0*/  LEA R73, R100, UR49, 0x3 ;  /* 0x0000003164497c11 */ /* 0x000fe2000f8e18ff */
        /* <DEDUP_REMOVED lines=8> */
[----:B------:R-:W-:Y:S01]  /*7630*/  @P6 SHF.L.U32 R74, R99, 0x1f, RZ ;  /* 0x0000001f634a6819 */ /* 0x000fe200000006ff */
        /* <DEDUP_REMOVED lines=12> */
[----:B------:R-:W-:Y:S02]  /*7700*/  UIADD3 UR8, UP0, UPT, UR52, 0x680, URZ ;  /* 0x0000068034087890 */ /* 0x000fe4000ff1e0ff */
[----:B------:R-:W-:Y:S02]  /*7710*/  UIADD3 UR5, UPT, UPT, UR41, 0x40, URZ ;  /* 0x0000004029057890 */ /* 0x000fe4000fffe0ff */
[----:B------:R-:W-:Y:S02]  /*7720*/  UIADD3 UR4, UPT, UPT, UR49, 0x5200, URZ ;  /* 0x0000520031047890 */ /* 0x000fe4000fffe0ff */
[----:B------:R-:W-:Y:S01]  /*7730*/  UIADD3.X UR9, UPT, UPT, URZ, UR53, URZ, UP0, !UPT ;  /* 0x00000035ff097290 */ /* 0x000fe200087fe4ff */
[----:B------:R-:W-:Y:S01]  /*7740*/  UMOV UR6, UR42 ;  /* 0x0000002a00067c82 */ /* 0x000fe20008000000 */
[----:B------:R-:W-:Y:S07]  /*7750*/  UMOV UR7, UR36 ;  /* 0x0000002400077c82 */ /* 0x000fee0008000000 */
[----:B------:R2:W-:Y:S01]  /*7760*/  UTMASTG.3D [UR4], [UR8] ;  /* 0x00000004080073b5 */ /* 0x0005e20008010000 */
[----:B------:R0:W-:Y:S01]  /*7770*/  UTMACMDFLUSH ;  /* 0x00000000000079b7 */ /* 0x0001e20000000000 */
[----:B--2---:R-:W-:Y:S04]  /*7780*/  DEPBAR.LE SB0, 0x1 ;  /* 0x000080400000791a */ /* 0x004fe80000000000 */
.L_x_114:
[----:B------:R-:W-:Y:S05]  /*7790*/  BSYNC.RECONVERGENT B0 ;  /* 0x0000000000007941 */ /* 0x000fea0003800200 */
.L_x_113:
        /* <DEDUP_REMOVED lines=14> */
.L_x_118:
[----:B------:R-:W-:Y:S05]  /*7880*/  BSYNC B0 ;  /* 0x0000000000007941 */ /* 0x000fea0003800000 */
.L_x_117:
        /* <DEDUP_REMOVED lines=18> */
.L_x_116:
[----:B------:R-:W-:Y:S05]  /*79b0*/  BSYNC B1 ;  /* 0x0000000000017941 */ /* 0x000fea0003800000 */
.L_x_115:
        /* <DEDUP_REMOVED lines=21> */
.L_x_120:
        /* <DEDUP_REMOVED lines=8> */
[----:B------:R-:W-:Y:S02]  /*7b90*/  ISETP.NE.AND P6, PT, R72, RZ, PT ;  /* 0x000000ff4800720c */ /* 0x000fe40003fc5270 */
[----:B------:R-:W-:Y:S01]  /*7ba0*/  SHF.R.S32.HI R53, RZ, 0x18, R53 ;  /* 0x00000018ff357819 */ /* 0x000fe20000011435 */
[----:B------:R-:W-:Y:S01]  /*7bb0*/  LDTM.16dp32bit_t0_t15.x32 R4, tmem[UR4+0x80] ;  /* 0x00008004000479ee */ /* 0x000fe20008a80000 */
[----:B------:R-:W2:Y:S01]  /*7bc0*/  LDTM.16dp32bit_t16_t31.x32 R4, tmem[UR4+0xa0] ;  /* 0x0000a004000479ee */ /* 0x000ea20008aa0000 */
[----:B------:R-:W-:Y:S02]  /*7bd0*/  SHF.R.S32.HI R54, RZ, 0x18, R58 ;  /* 0x00000018ff367819 */ /* 0x000fe4000001143a */
[----:B----4-:R-:W-:Y:S02]  /*7be0*/  SHF.L.U32 R55, R62, 0x8, RZ ;  /* 0x000000083e377819 */ /* 0x010fe400000006ff */
[----:B------:R-:W-:Y:S02]  /*7bf0*/  ISETP.NE.AND P0, PT, R105, RZ, PT ;  /* 0x000000ff6900720c */ /* 0x000fe40003f05270 */
[----:B------:R-:W-:Y:S01]  /*7c00*/  SHF.R.S32.HI R55, RZ, 0x18, R55 ;  /* 0x00000018ff377819 */ /* 0x000fe20000011437 */
        /* <DEDUP_REMOVED lines=132> */
[----:B------:R-:W-:Y:S02]  /*8450*/  UIADD3 UR8, UP0, UPT, UR52, 0x680, URZ ;  /* 0x0000068034087890 */ /* 0x000fe4000ff1e0ff */
[----:B------:R-:W-:Y:S02]  /*8460*/  UIADD3 UR5, UPT, UPT, UR41, 0x80, URZ ;  /* 0x0000008029057890 */ /* 0x000fe4000fffe0ff */
[----:B------:R-:W-:Y:S01]  /*8470*/  MOV R104, UR10 ;  /* 0x0000000a00687c02 */ /* 0x000fe20008000f00 */
[----:B------:R-:W-:Y:S01]  /*8480*/  UIADD3.X UR9, UPT, UPT, URZ, UR53, URZ, UP0, !UPT ;  /* 0x00000035ff097290 */ /* 0x000fe200087fe4ff */
[----:B------:R-:W-:Y:S02]  /*8490*/  UMOV UR6, UR42 ;  /* 0x0000002a00067c82 */ /* 0x000fe40008000000 */
[----:B------:R-:W-:Y:S01]  /*84a0*/  R2UR UR4, R104 ;  /* 0x00000000680472ca */ /* 0x000fe200000e0000 */
[----:B------:R-:W-:Y:S11]  /*84b0*/  UMOV UR7, UR36 ;  /* 0x0000002400077c82 */ /* 0x000ff60008000000 */
[----:B------:R-:W-:Y:S01]  /*84c0*/  @!UPT UIADD3 URZ, UPT, UPT, URZ, URZ, URZ ;  /* 0x000000fffffff290 */ /* 0x000fe2000fffe0ff */
[----:B------:R2:W-:Y:S01]  /*84d0*/  UTMASTG.3D [UR4], [UR8] ;  /* 0x00000004080073b5 */ /* 0x0005e20008010000 */
[----:B------:R0:W-:Y:S01]  /*84e0*/  UTMACMDFLUSH ;  /* 0x00000000000079b7 */ /* 0x0001e20000000000 */
[----:B--2---:R-:W-:Y:S04]  /*84f0*/  DEPBAR.LE SB0, 0x1 ;  /* 0x000080400000791a */ /* 0x004fe80000000000 */
.L_x_122:
[----:B------:R-:W-:Y:S05]  /*8500*/  BSYNC.RECONVERGENT B0 ;  /* 0x0000000000007941 */ /* 0x000fea0003800200 */
.L_x_121:
        /* <DEDUP_REMOVED lines=14> */
.L_x_126:
[----:B------:R-:W-:Y:S05]  /*85f0*/  BSYNC B0 ;  /* 0x0000000000007941 */ /* 0x000fea0003800000 */
.L_x_125:
        /* <DEDUP_REMOVED lines=18> */
.L_x_124:
[----:B------:R-:W-:Y:S05]  /*8720*/  BSYNC B1 ;  /* 0x0000000000017941 */ /* 0x000fea0003800000 */
.L_x_123:
        /* <DEDUP_REMOVED lines=21> */
.L_x_128:
[----:B------:R-:W-:Y:S01]  /*8880*/  ISETP.NE.AND P0, PT, R105, RZ, PT ;  /* 0x000000ff6900720c */ /* 0x000fe20003f05270 */
[----:B------:R-:W-:Y:S05]  /*8890*/  WARPSYNC.ALL ;  /* 0x0000000000007948 */ /* 0x000fea0003800000 */
[----:B------:R-:W-:Y:S01]  /*88a0*/  IMAD.SHL.U32 R80, R57, 0x100, RZ ;  /* 0x0000010039507824 */ /* 0x000fe200078e00ff */
[----:B------:R-:W-:Y:S01]  /*88b0*/  R2UR UR4, R48 ;  /* 0x00000000300472ca */ /* 0x000fe200000e0000 */
[----:B-1----:R-:W-:Y:S01]  /*88c0*/  IMAD.SHL.U32 R74, R59, 0x100, RZ ;  /* 0x000001003b4a7824 */ /* 0x002fe200078e00ff */
[C---:B------:R-:W-:Y:S01]  /*88d0*/  SHF.L.U32 R51, R56.reuse, 0x10, RZ ;  /* 0x0000001038337819 */ /* 0x040fe200000006ff */
[----:B----4-:R-:W-:Y:S01]  /*88e0*/  IMAD.SHL.U32 R68, R61, 0x100, RZ ;  /* 0x000001003d447824 */ /* 0x010fe200078e00ff */
[C---:B------:R-:W-:Y:S01]  /*88f0*/  PRMT R49, R56.reuse, 0x8880, RZ ;  /* 0x0000888038317816 */ /* 0x040fe200000000ff */
[----:B------:R-:W-:Y:S01]  /*8900*/  BSSY.RECONVERGENT B0, `(.L_x_129) ;  /* 0x000009e000007945 */ /* 0x000fe20003800200 */
[----:B------:R-:W-:Y:S02]  /*8910*/  SHF.L.U32 R53, R56, 0x8, RZ ;  /* 0x0000000838357819 */ /* 0x000fe400000006ff */
[----:B------:R-:W-:Y:S02]  /*8920*/  SHF.R.S32.HI R51, RZ, 0x18, R51 ;  /* 0x00000018ff337819 */ /* 0x000fe40000011433 */
[C---:B------:R-:W-:Y:S02]  /*8930*/  PRMT R82, R57.reuse, 0x8880, RZ ;  /* 0x0000888039527816 */ /* 0x040fe400000000ff */
[----:B------:R-:W-:Y:S01]  /*8940*/  SHF.R.S32.HI R53, RZ, 0x18, R53 ;  /* 0x00000018ff357819 */ /* 0x000fe20000011435 */
[----:B------:R-:W-:Y:S01]  /*8950*/  LDTM.16dp32bit_t0_t15.x32 R4, tmem[UR4+0xc0] ;  /* 0x0000c004000479ee */ /* 0x000fe20008a80000 */
[----:B------:R-:W1:Y:S01]  /*8960*/  LDTM.16dp32bit_t16_t31.x32 R4, tmem[UR4+0xe0] ;  /* 0x0000e004000479ee */ /* 0x000e620008aa0000 */
[----:B------:R-:W-:Y:S01]  /*8970*/  NOP ;  /* 0x0000000000007918 */ /* 0x000fe20000000000 */
[----:B------:R-:W-:Y:S02]  /*8980*/  R2UR UR5, R108 ;  /* 0x000000006c0572ca */ /* 0x000fe400000e0000 */
[----:B------:R-:W-:Y:S02]  /*8990*/  SHF.R.S32.HI R52, RZ, 0x18, R56 ;  /* 0x00000018ff347819 */ /* 0x000fe40000011438 */
[----:B------:R-:W-:Y:S02]  /*89a0*/  SHF.L.U32 R81, R57, 0x10, RZ ;  /* 0x0000001039517819 */ /* 0x000fe400000006ff */
[C---:B------:R-:W-:Y:S02]  /*89b0*/  PRMT R79, R58.reuse, 0x8880, RZ ;  /* 0x000088803a4f7816 */ /* 0x040fe400000000ff */
[----:B------:R-:W-:Y:S02]  /*89c0*/  SHF.R.S32.HI R54, RZ, 0x18, R57 ;  /* 0x00000018ff367819 */ /* 0x000fe40000011439 */
[----:B------:R-:W-:Y:S02]  /*89d0*/  SHF.L.U32 R78, R58, 0x10, RZ ;  /* 0x000000103a4e7819 */ /* 0x000fe400000006ff */
[C---:B------:R-:W-:Y:S01]  /*89e0*/  PRMT R76, R59.reuse, 0x8880, RZ ;  /* 0x000088803b4c7816 */ /* 0x040fe200000000ff */
[----:B------:R-:W-:Y:S01]  /*89f0*/  UIADD3 UR5, UPT, UPT, UR5, 0x130, URZ ;  /* 0x0000013005057890 */ /* 0x000fe2000fffe0ff */
[----:B------:R-:W-:Y:S02]  /*8a00*/  SHF.R.S32.HI R55, RZ, 0x18, R58 ;  /* 0x00000018ff377819 */ /* 0x000fe4000001143a */
[----:B------:R-:W-:Y:S01]  /*8a10*/  SHF.L.U32 R75, R59, 0x10, RZ ;  /* 0x000000103b4b7819 */ /* 0x000fe200000006ff */
[----:B------:R-:W-:Y:S01]  /*8a20*/  UPRMT UR5, UR37, 0x654, UR5 ;  /* 0x0000065425057896 */ /* 0x000fe20008000005 */
[C---:B------:R-:W-:Y:S02]  /*8a30*/  PRMT R73, R60.reuse, 0x8880, RZ ;  /* 0x000088803c497816 */ /* 0x040fe400000000ff */
[----:B------:R-:W-:Y:S01]  /*8a40*/  SHF.R.S32.HI R56, RZ, 0x18, R59 ;  /* 0x00000018ff387819 */ /* 0x000fe2000001143b */
[C---:B-1----:R-:W-:Y:S01]  /*8a50*/  IMAD R4, R47.reuse, R4, RZ ;  /* 0x000000042f047224 */ /* 0x042fe200078e02ff */
[----:B------:R-:W-:Y:S01]  /*8a60*/  SHF.L.U32 R72, R60, 0x10, RZ ;  /* 0x000000103c487819 */ /* 0x000fe200000006ff */
[----:B------:R-:W-:Y:S01]  /*8a70*/  IMAD R5, R47, R5, RZ ;  /* 0x000000052f057224 */ /* 0x000fe200078e02ff */
[----:B------:R-:W-:Y:S01]  /*8a80*/  PRMT R70, R61, 0x8880, RZ ;  /* 0x000088803d467816 */ /* 0x000fe200000000ff */
[----:B------:R-:W-:Y:S01]  /*8a90*/  IMAD R6, R47, R6, RZ ;  /* 0x000000062f067224 */ /* 0x000fe200078e02ff */
[----:B------:R-:W-:Y:S01]  /*8aa0*/  SYNCS.ARRIVE.TRANS64.RED.A1T0 RZ, [UR5], RZ ;  /* 0x000000ffffff79a7 */ /* 0x000fe20008100405 */
[----:B------:R-:W-:Y:S01]  /*8ab0*/  IMAD R4, R49, R50, R4 ;  /* 0x0000003231047224 */ /* 0x000fe200078e0204 */
[----:B------:R-:W-:Y:S01]  /*8ac0*/  MOV R49, R82 ;  /* 0x0000005200317202 */ /* 0x000fe20000000f00 */
[----:B------:R-:W-:Y:S01]  /*8ad0*/  IMAD R7, R47, R7, RZ ;  /* 0x000000072f077224 */ /* 0x000fe200078e02ff */
[----:B------:R-:W-:Y:S01]  /*8ae0*/  SHF.R.S32.HI R57, RZ, 0x18, R60 ;  /* 0x00000018ff397819 */ /* 0x000fe2000001143c */
[-C--:B------:R-:W-:Y:S01]  /*8af0*/  IMAD R5, R51, R50.reuse, R5 ;  /* 0x0000003233057224 */ /* 0x080fe200078e0205 */
[----:B------:R-:W-:Y:S01]  /*8b00*/  SHF.R.S32.HI R51, RZ, 0x18, R81 ;  /* 0x00000018ff337819 */ /* 0x000fe20000011451 */
[----:B------:R-:W-:Y:S01]  /*8b10*/  IMAD R6, R53, R50, R6 ;  /* 0x0000003235067224 */ /* 0x000fe200078e0206 */
[----:B------:R-:W-:Y:S01]  /*8b20*/  SHF.R.S32.HI R53, RZ, 0x18, R80 ;  /* 0x00000018ff357819 */ /* 0x000fe20000011450 */
[----:B------:R-:W-:Y:S01]  /*8b30*/  IMAD R8, R47, R8, RZ ;  /* 0x000000082f087224 */ /* 0x000fe200078e02ff */
[----:B------:R-:W-:Y:S01]  /*8b40*/  SHF.L.U32 R69, R61, 0x10, RZ ;  /* 0x000000103d457819 */ /* 0x000fe200000006ff */
[----:B------:R-:W-:Y:S01]  /*8b50*/  IMAD R7, R52, R50, R7 ;  /* 0x0000003234077224 */ /* 0x000fe200078e0207 */
[----:B------:R-:W-:Y:S01]  /*8b60*/  SHF.R.S32.HI R52, RZ, 0x18, R75 ;  /* 0x00000018ff347819 */ /* 0x000fe2000001144b */
[C---:B------:R-:W-:Y:S01]  /*8b70*/  IMAD R9, R47.reuse, R9, RZ ;  /* 0x000000092f097224 */ /* 0x040fe200078e02ff */
[----:B------:R-:W-:Y:S01]  /*8b80*/  PRMT R67, R62, 0x8880, RZ ;  /* 0x000088803e437816 */ /* 0x000fe200000000ff */
[----:B------:R-:W-:Y:S01]  /*8b90*/  IMAD R10, R47, R10, RZ ;  /* 0x0000000a2f0a7224 */ /* 0x000fe200078e02ff */
[----:B------:R-:W-:Y:S01]  /*8ba0*/  I2IP.S8.S32.SAT R112, R7, R6, RZ ;  /* 0x0000000607707239 */ /* 0x000fe200000014ff */
[----:B------:R-:W-:Y:S01]  /*8bb0*/  IMAD R8, R49, R50, R8 ;  /* 0x0000003231087224 */ /* 0x000fe200078e0208 */
[----:B------:R-:W-:Y:S01]  /*8bc0*/  MOV R49, R79 ;  /* 0x0000004f00317202 */ /* 0x000fe20000000f00 */
[----:B------:R-:W-:Y:S01]  /*8bd0*/  IMAD R11, R47, R11, RZ ;  /* 0x0000000b2f0b7224 */ /* 0x000fe200078e02ff */
[----:B------:R-:W-:Y:S01]  /*8be0*/  I2IP.S8.S32.SAT R112, R5, R4, R112 ;  /* 0x0000000405707239 */ /* 0x000fe20000001470 */
[-C--:B------:R-:W-:Y:S01]  /*8bf0*/  IMAD R9, R51, R50.reuse, R9 ;  /* 0x0000003233097224 */ /* 0x080fe200078e0209 */
[----:B------:R-:W-:Y:S01]  /*8c00*/  SHF.R.S32.HI R51, RZ, 0x18, R78 ;  /* 0x00000018ff337819 */ /* 0x000fe2000001144e */
[----:B------:R-:W-:Y:S01]  /*8c10*/  IMAD R10, R53, R50, R10 ;  /* 0x00000032350a7224 */ /* 0x000fe200078e020a */
[----:B------:R-:W-:Y:S01]  /*8c20*/  SHF.R.S32.HI R53, RZ, 0x18, R74 ;  /* 0x00000018ff357819 */ /* 0x000fe2000001144a */
[C---:B------:R-:W-:Y:S01]  /*8c30*/  IMAD R12, R47.reuse, R12, RZ ;  /* 0x0000000c2f0c7224 */ /* 0x040fe200078e02ff */
[----:B------:R-:W-:Y:S01]  /*8c40*/  SHF.L.U32 R77, R58, 0x8, RZ ;  /* 0x000000083a4d7819 */ /* 0x000fe200000006ff */
[-C--:B------:R-:W-:Y:S01]  /*8c50*/  IMAD R11, R54, R50.reuse, R11 ;  /* 0x00000032360b7224 */ /* 0x080fe200078e020b */
[----:B------:R-:W-:Y:S01]  /*8c60*/  SHF.R.S32.HI R58, RZ, 0x18, R61 ;  /* 0x00000018ff3a7819 */ /* 0x000fe2000001143d */
[----:B------:R-:W-:Y:S01]  /*8c70*/  IMAD R13, R47, R13, RZ ;  /* 0x0000000d2f0d7224 */ /* 0x000fe200078e02ff */
[----:B------:R-:W-:Y:S01]  /*8c80*/  SHF.L.U32 R66, R62, 0x10, RZ ;  /* 0x000000103e427819 */ /* 0x000fe200000006ff */
[----:B------:R-:W-:Y:S01]  /*8c90*/  IMAD R12, R49, R50, R12 ;  /* 0x00000032310c7224 */ /* 0x000fe200078e020c */
[----:B------:R-:W-:Y:S01]  /*8ca0*/  SHF.R.S32.HI R49, RZ, 0x18, R77 ;  /* 0x00000018ff317819 */ /* 0x000fe2000001144d */
[----:B------:R-:W-:Y:S01]  /*8cb0*/  IMAD R14, R47, R14, RZ ;  /* 0x0000000e2f0e7224 */ /* 0x000fe200078e02ff */
[----:B------:R-:W-:Y:S01]  /*8cc0*/  I2IP.S8.S32.SAT R113, R11, R10, RZ ;  /* 0x0000000a0b717239 */ /* 0x000fe200000014ff */
[----:B------:R-:W-:Y:S01]  /*8cd0*/  IMAD R15, R47, R15, RZ ;  /* 0x0000000f2f0f7224 */ /* 0x000fe200078e02ff */
[----:B------:R-:W-:Y:S01]  /*8ce0*/  PRMT R64, R63, 0x8880, RZ ;  /* 0x000088803f407816 */ /* 0x000fe200000000ff */
[----:B------:R-:W-:Y:S01]  /*8cf0*/  IMAD R13, R51, R50, R13 ;  /* 0x00000032330d7224 */ /* 0x000fe200078e020d */
[----:B------:R-:W-:Y:S01]  /*8d00*/  MOV R51, R76 ;  /* 0x0000004c00337202 */ /* 0x000fe20000000f00 */
[----:B------:R-:W-:Y:S01]  /*8d10*/  IMAD R16, R47, R16, RZ ;  /* 0x000000102f107224 */ /* 0x000fe200078e02ff */
[----:B------:R-:W-:Y:S01]  /*8d20*/  I2IP.S8.S32.SAT R113, R9, R8, R113 ;  /* 0x0000000809717239 */ /* 0x000fe20000001471 */
[-C--:B------:R-:W-:Y:S01]  /*8d30*/  IMAD R14, R49, R50.reuse, R14 ;  /* 0x00000032310e7224 */ /* 0x080fe200078e020e */
[----:B------:R-:W-:Y:S01]  /*8d40*/  SHF.R.S32.HI R59, RZ, 0x18, R62 ;  /* 0x00000018ff3b7819 */ /* 0x000fe2000001143e */
[----:B------:R-:W-:Y:S01]  /*8d50*/  IMAD R17, R47, R17, RZ ;  /* 0x000000112f117224 */ /* 0x000fe200078e02ff */
[----:B------:R-:W-:Y:S01]  /*8d60*/  SHF.L.U32 R71, R60, 0x8, RZ ;  /* 0x000000083c477819 */ /* 0x000fe200000006ff */
[----:B------:R-:W-:Y:S01]  /*8d70*/  IMAD R15, R55, R50, R15 ;  /* 0x00000032370f7224 */ /* 0x000fe200078e020f */
[----:B------:R-:W-:Y:S01]  /*8d80*/  SHF.R.S32.HI R60, RZ, 0x18, R63 ;  /* 0x00000018ff3c7819 */ /* 0x000fe2000001143f */
[----:B------:R-:W-:Y:S01]  /*8d90*/  IMAD R18, R47, R18, RZ ;  /* 0x000000122f127224 */ /* 0x000fe200078e02ff */
[----:B------:R-:W-:Y:S01]  /*8da0*/  SHF.L.U32 R65, R62, 0x8, RZ ;  /* 0x000000083e417819 */ /* 0x000fe200000006ff */
[----:B------:R-:W-:Y:S01]  /*8db0*/  IMAD R16, R51, R50, R16 ;  /* 0x0000003233107224 */ /* 0x000fe200078e0210 */
[----:B------:R-:W-:Y:S01]  /*8dc0*/  I2IP.S8.S32.SAT R114, R15, R14, RZ ;  /* 0x0000000e0f727239 */ /* 0x000fe200000014ff */
[----:B------:R-:W-:Y:S01]  /*8dd0*/  IMAD R19, R47, R19, RZ ;  /* 0x000000132f137224 */ /* 0x000fe200078e02ff */
[----:B------:R-:W-:Y:S01]  /*8de0*/  SHF.R.S32.HI R51, RZ, 0x18, R72 ;  /* 0x00000018ff337819 */ /* 0x000fe20000011448 */
[----:B------:R-:W-:Y:S01]  /*8df0*/  IMAD R17, R52, R50, R17 ;  /* 0x0000003234117224 */ /* 0x000fe200078e0211 */
[----:B------:R-:W-:Y:S01]  /*8e00*/  I2IP.S8.S32.SAT R114, R13, R12, R114 ;  /* 0x0000000c0d727239 */ /* 0x000fe20000001472 */
[----:B------:R-:W-:Y:S01]  /*8e10*/  IMAD R0, R47, R20, RZ ;  /* 0x000000142f007224 */ /* 0x000fe200078e02ff */
[----:B------:R-:W-:Y:S01]  /*8e20*/  SHF.R.S32.HI R52, RZ, 0x18, R71 ;  /* 0x00000018ff347819 */ /* 0x000fe20000011447 */
[-C--:B------:R-:W-:Y:S01]  /*8e30*/  IMAD R18, R53, R50.reuse, R18 ;  /* 0x0000003235127224 */ /* 0x080fe200078e0212 */
[----:B------:R-:W-:Y:S01]  /*8e40*/  SHF.R.S32.HI R53, RZ, 0x18, R68 ;  /* 0x00000018ff357819 */ /* 0x000fe20000011444 */
[----:B------:R-:W-:Y:S01]  /*8e50*/  IMAD.MOV.U32 R49, RZ, RZ, R73 ;  /* 0x000000ffff317224 */ /* 0x000fe200078e0049 */
[----:B------:R-:W-:Y:S01]  /*8e60*/  SHF.L.U32 R62, R63, 0x10, RZ ;  /* 0x000000103f3e7819 */ /* 0x000fe200000006ff */
[C---:B------:R-:W-:Y:S01]  /*8e70*/  IMAD R2, R47.reuse, R21, RZ ;  /* 0x000000152f027224 */ /* 0x040fe200078e02ff */
[----:B------:R-:W-:Y:S01]  /*8e80*/  IADD3 R44, PT, PT, R44, 0x1, RZ ;  /* 0x000000012c2c7810 */ /* 0x000fe20007ffe0ff */
[----:B------:R-:W-:Y:S02]  /*8e90*/  IMAD R19, R56, R50, R19 ;  /* 0x0000003238137224 */ /* 0x000fe400078e0213 */
[----:B------:R-:W-:Y:S02]  /*8ea0*/  IMAD R3, R47, R22, RZ ;  /* 0x000000162f037224 */ /* 0x000fe400078e02ff */
[----:B------:R-:W-:Y:S01]  /*8eb0*/  IMAD R0, R49, R50, R0 ;  /* 0x0000003231007224 */ /* 0x000fe200078e0200 */
[----:B------:R-:W-:Y:S01]  /*8ec0*/  I2IP.S8.S32.SAT R115, R19, R18, RZ ;  /* 0x0000001213737239 */ /* 0x000fe200000014ff */
[----:B------:R-:W-:Y:S01]  /*8ed0*/  IMAD R23, R47, R23, RZ ;  /* 0x000000172f177224 */ /* 0x000fe200078e02ff */
[----:B------:R-:W-:Y:S01]  /*8ee0*/  MOV R49, R70 ;  /* 0x0000004600317202 */ /* 0x000fe20000000f00 */
[----:B------:R-:W-:Y:S01]  /*8ef0*/  IMAD R2, R51, R50, R2 ;  /* 0x0000003233027224 */ /* 0x000fe200078e0202 */
[----:B------:R-:W-:Y:S01]  /*8f00*/  I2IP.S8.S32.SAT R115, R17, R16, R115 ;  /* 0x0000001011737239 */ /* 0x000fe20000001473 */
[C---:B------:R-:W-:Y:S01]  /*8f10*/  IMAD R20, R47.reuse, R24, RZ ;  /* 0x000000182f147224 */ /* 0x040fe200078e02ff */
[----:B------:R-:W-:Y:S01]  /*8f20*/  SHF.R.S32.HI R51, RZ, 0x18, R69 ;  /* 0x00000018ff337819 */ /* 0x000fe20000011445 */
[-C--:B------:R-:W-:Y:S01]  /*8f30*/  IMAD R3, R52, R50.reuse, R3 ;  /* 0x0000003234037224 */ /* 0x080fe200078e0203 */
[----:B------:R-:W-:Y:S01]  /*8f40*/  SHF.R.S32.HI R52, RZ, 0x18, R62 ;  /* 0x00000018ff347819 */ /* 0x000fe2000001143e */
[----:B------:R-:W-:Y:S01]  /*8f50*/  IMAD R21, R47, R25, RZ ;  /* 0x000000192f157224 */ /* 0x000fe200078e02ff */
[----:B------:R1:W-:Y:S01]  /*8f60*/  STS.128 [R95+UR49+0x5200], R112 ;  /* 0x005200705f007988 */ /* 0x0003e20008000c31 */
[----:B------:R-:W-:Y:S02]  /*8f70*/  IMAD R23, R57, R50, R23 ;  /* 0x0000003239177224 */ /* 0x000fe400078e0217 */
[----:B------:R-:W-:Y:S02]  /*8f80*/  IMAD R22, R47, R26, RZ ;  /* 0x0000001a2f167224 */ /* 0x000fe400078e02ff */
[-C--:B------:R-:W-:Y:S01]  /*8f90*/  IMAD R20, R49, R50.reuse, R20 ;  /* 0x0000003231147224 */ /* 0x080fe200078e0214 */
[----:B------:R-:W-:Y:S01]  /*8fa0*/  I2IP.S8.S32.SAT R111, R23, R3, RZ ;  /* 0x00000003176f7239 */ /* 0x000fe200000014ff */
[----:B------:R-:W-:Y:S01]  /*8fb0*/  IMAD R27, R47, R27, RZ ;  /* 0x0000001b2f1b7224 */ /* 0x000fe200078e02ff */
[----:B------:R-:W-:Y:S01]  /*8fc0*/  MOV R49, R67 ;  /* 0x0000004300317202 */ /* 0x000fe20000000f00 */
[----:B------:R-:W-:Y:S01]  /*8fd0*/  IMAD R21, R51, R50, R21 ;  /* 0x0000003233157224 */ /* 0x000fe200078e0215 */
[----:B------:R-:W-:Y:S01]  /*8fe0*/  I2IP.S8.S32.SAT R116, R2, R0, R111 ;  /* 0x0000000002747239 */ /* 0x000fe2000000146f */
[----:B------:R-:W-:Y:S01]  /*8ff0*/  IMAD R24, R47, R28, RZ ;  /* 0x0000001c2f187224 */ /* 0x000fe200078e02ff */
[----:B------:R-:W-:Y:S01]  /*9000*/  SHF.R.S32.HI R51, RZ, 0x18, R66 ;  /* 0x00000018ff337819 */ /* 0x000fe20000011442 */
[-C--:B------:R-:W-:Y:S02]  /*9010*/  IMAD R22, R53, R50.reuse, R22 ;  /* 0x0000003235167224 */ /* 0x080fe400078e0216 */
[-C--:B------:R-:W-:Y:S02]  /*9020*/  IMAD R27, R58, R50.reuse, R27 ;  /* 0x000000323a1b7224 */ /* 0x080fe400078e021b */
[----:B------:R-:W-:Y:S02]  /*9030*/  IMAD R25, R47, R29, RZ ;  /* 0x0000001d2f197224 */ /* 0x000fe400078e02ff */
[----:B------:R-:W-:Y:S01]  /*9040*/  IMAD R24, R49, R50, R24 ;  /* 0x0000003231187224 */ /* 0x000fe200078e0218 */
[----:B------:R-:W-:Y:S01]  /*9050*/  SHF.R.S32.HI R49, RZ, 0x18, R65 ;  /* 0x00000018ff317819 */ /* 0x000fe20000011441 */
[----:B------:R-:W-:Y:S01]  /*9060*/  IMAD R26, R47, R30, RZ ;  /* 0x0000001e2f1a7224 */ /* 0x000fe200078e02ff */
[----:B------:R-:W-:Y:S01]  /*9070*/  I2IP.S8.S32.SAT R117, R27, R22, RZ ;  /* 0x000000161b757239 */ /* 0x000fe200000014ff */
[----:B------:R-:W-:Y:S02]  /*9080*/  IMAD.SHL.U32 R61, R63, 0x100, RZ ;  /* 0x000001003f3d7824 */ /* 0x000fe400078e00ff */
[----:B------:R-:W-:Y:S01]  /*9090*/  IMAD R31, R47, R31, RZ ;  /* 0x0000001f2f1f7224 */ /* 0x000fe200078e02ff */
[----:B------:R-:W-:Y:S01]  /*90a0*/  I2IP.S8.S32.SAT R117, R21, R20, R117 ;  /* 0x0000001415757239 */ /* 0x000fe20000001475 */
[----:B------:R-:W-:Y:S01]  /*90b0*/  IMAD R25, R51, R50, R25 ;  /* 0x0000003233197224 */ /* 0x000fe200078e0219 */
[----:B------:R-:W-:Y:S01]  /*90c0*/  MOV R51, R64 ;  /* 0x0000004000337202 */ /* 0x000fe20000000f00 */
[----:B------:R-:W-:Y:S01]  /*90d0*/  IMAD R28, R47, R32, RZ ;  /* 0x000000202f1c7224 */ /* 0x000fe200078e02ff */
[----:B------:R-:W-:Y:S01]  /*90e0*/  SHF.R.S32.HI R53, RZ, 0x18, R61 ;  /* 0x00000018ff357819 */ /* 0x000fe2000001143d */
[-C--:B------:R-:W-:Y:S02]  /*90f0*/  IMAD R26, R49, R50.reuse, R26 ;  /* 0x00000032311a7224 */ /* 0x080fe400078e021a */
[----:B------:R-:W-:Y:S02]  /*9100*/  IMAD R29, R47, R33, RZ ;  /* 0x000000212f1d7224 */ /* 0x000fe400078e02ff */
[-C--:B------:R-:W-:Y:S02]  /*9110*/  IMAD R31, R59, R50.reuse, R31 ;  /* 0x000000323b1f7224 */ /* 0x080fe400078e021f */
[----:B------:R-:W-:Y:S02]  /*9120*/  IMAD R28, R51, R50, R28 ;  /* 0x00000032331c7224 */ /* 0x000fe400078e021c */
[----:B------:R-:W-:Y:S01]  /*9130*/  IMAD R30, R47, R34, RZ ;  /* 0x000000222f1e7224 */ /* 0x000fe200078e02ff */
[----:B------:R-:W-:Y:S01]  /*9140*/  I2IP.S8.S32.SAT R108, R31, R26, RZ ;  /* 0x0000001a1f6c7239 */ /* 0x000fe200000014ff */
[----:B------:R-:W-:Y:S02]  /*9150*/  IMAD R29, R52, R50, R29 ;  /* 0x00000032341d7224 */ /* 0x000fe400078e021d */
[----:B------:R-:W-:Y:S01]  /*9160*/  IMAD R35, R47, R35, RZ ;  /* 0x000000232f237224 */ /* 0x000fe200078e02ff */
[----:B------:R-:W-:Y:S01]  /*9170*/  I2IP.S8.S32.SAT R118, R25, R24, R108 ;  /* 0x0000001819767239 */ /* 0x000fe2000000146c */
[-C--:B------:R-:W-:Y:S02]  /*9180*/  IMAD R30, R53, R50.reuse, R30 ;  /* 0x00000032351e7224 */ /* 0x080fe400078e021e */
        /* <DEDUP_REMOVED lines=21> */
.L_x_130:
[----:B------:R-:W-:Y:S05]  /*92e0*/  BSYNC.RECONVERGENT B0 ;  /* 0x0000000000007941 */ /* 0x000fea0003800200 */
.L_x_129:
[----:B------:R-:W-:Y:S01]  /*92f0*/  BAR.SYNC.DEFER_BLOCKING 0x1, 0x80 ;  /* 0x0042000000007b1d */ /* 0x000fe20000010000 */
[----:B------:R-:W-:Y:S01]  /*9300*/  ISETP.NE.AND P2, PT, R106, RZ, PT ;  /* 0x000000ff6a00720c */ /* 0x000fe20003f45270 */
[----:B------:R-:W-:Y:S01]  /*9310*/  IMAD.IADD R20, R43, 0x1, R83 ;  /* 0x000000012b147824 */ /* 0x000fe200078e0253 */
[----:B------:R-:W-:Y:S01]  /*9320*/  ISETP.NE.AND P0, PT, R107, 0x2, PT ;  /* 0x000000026b00780c */ /* 0x000fe20003f05270 */
[----:B------:R-:W-:Y:S01]  /*9330*/  IMAD.IADD R21, R45, 0x1, R90 ;  /* 0x000000012d157824 */ /* 0x000fe200078e025a */
[----:B------:R-:W-:Y:S02]  /*9340*/  ISETP.NE.AND P1, PT, R44, 0x4, PT ;  /* 0x000000042c00780c */ /* 0x000fe40003f25270 */
[----:B------:R-:W-:Y:S02]  /*9350*/  SEL R0, RZ, 0x1, P0 ;  /* 0x00000001ff007807 */ /* 0x000fe40000000000 */
[----:B------:R-:W-:Y:S02]  /*9360*/  SEL R3, RZ, 0x1, P1 ;  /* 0x00000001ff037807 */ /* 0x000fe40000800000 */
[----:B------:R-:W-:Y:S02]  /*9370*/  LOP3.LUT R101, R101, R0, RZ, 0x3c, !PT ;  /* 0x0000000065657212 */ /* 0x000fe400078e3cff */
[----:B------:R-:W-:Y:S02]  /*9380*/  LOP3.LUT R102, R102, R3, RZ, 0x3c, !PT ;  /* 0x0000000366667212 */ /* 0x000fe400078e3cff */
[----:B------:R-:W-:Y:S02]  /*9390*/  @P2 R2UR UR36, R98 ;  /* 0x00000000622422ca */ /* 0x000fe400000e0000 */
[----:B------:R-:W-:Y:S02]  /*93a0*/  SEL R107, R107, RZ, P0 ;  /* 0x000000ff6b6b7207 */ /* 0x000fe40000000000 */
[----:B------:R-:W-:Y:S01]  /*93b0*/  SEL R44, R44, RZ, P1 ;  /* 0x000000ff2c2c7207 */ /* 0x000fe20000800000 */
[----:B------:R-:W-:Y:S10]  /*93c0*/  @P2 BRA `(.L_x_131) ;  /* 0xffffffbc00282947 */ /* 0x000ff4000383ffff */
[----:B------:R-:W-:Y:S05]  /*93d0*/  EXIT ;  /* 0x000000000000794d */ /* 0x000fea0003800000 */
.L_x_20:
[----:B--2---:R2:W1:Y:S02]  /*93e0*/  SYNCS.PHASECHK.TRANS64.TRYWAIT P0, [R3+URZ+0x160], R2 ;  /* 0x00016002030075a7 */ /* 0x00446400080011ff */
[----:B-1----:R-:W-:Y:S05]  /*93f0*/  @!P0 NANOSLEEP.SYNCS 0x989680 ;  /* 0x009896800000895d */ /* 0x002fea0003900000 */
[----:B------:R-:W1:Y:S02]  /*9400*/  @!P0 SYNCS.PHASECHK.TRANS64 P0, [R3+URZ+0x160], R2 ;  /* 0x00016002030085a7 */ /* 0x000e6400080010ff */
[----:B-1----:R-:W-:Y:S05]  /*9410*/  @!P0 BRA `(.L_x_20) ;  /* 0xfffffffc00f08947 */ /* 0x002fea000383ffff */
[----:B------:R-:W-:Y:S05]  /*9420*/  BRA `(.L_x_132) ;  /* 0xffffff8000a87947 */ /* 0x000fea000383ffff */
.L_x_23:
[----:B-1----:R-:W-:-:S07]  /*9430*/  MOV R2, UR33 ;  /* 0x0000002100027c02 */ /* 0x002fce0008000f00 */
.L_x_133:
[----:B-1----:R1:W2:Y:S02]  /*9440*/  SYNCS.PHASECHK.TRANS64.TRYWAIT P0, [R2+URZ+0x50], R5 ;  /* 0x00005005020075a7 */ /* 0x0022a400080011ff */
[----:B--2---:R-:W-:Y:S05]  /*9450*/  @!P0 NANOSLEEP.SYNCS 0x989680 ;  /* 0x009896800000895d */ /* 0x004fea0003900000 */
[----:B------:R-:W2:Y:S02]  /*9460*/  @!P0 SYNCS.PHASECHK.TRANS64 P0, [R2+URZ+0x50], R5 ;  /* 0x00005005020085a7 */ /* 0x000ea400080010ff */
[----:B--2---:R-:W-:Y:S05]  /*9470*/  @!P0 BRA `(.L_x_133) ;  /* 0xfffffffc00f08947 */ /* 0x004fea000383ffff */
[----:B------:R-:W-:Y:S05]  /*9480*/  BRA `(.L_x_22) ;  /* 0xffffff8000f87947 */ /* 0x000fea000383ffff */
.L_x_29:
[----:B-1----:R-:W-:-:S07]  /*9490*/  MOV R2, UR17 ;  /* 0x0000001100027c02 */ /* 0x002fce0008000f00 */
.L_x_134:
[----:B-1----:R1:W2:Y:S02]  /*94a0*/  SYNCS.PHASECHK.TRANS64.TRYWAIT P0, [R2+URZ+0x50], R5 ;  /* 0x00005005020075a7 */ /* 0x0022a400080011ff */
[----:B--2---:R-:W-:Y:S05]  /*94b0*/  @!P0 NANOSLEEP.SYNCS 0x989680 ;  /* 0x009896800000895d */ /* 0x004fea0003900000 */
[----:B------:R-:W2:Y:S02]  /*94c0*/  @!P0 SYNCS.PHASECHK.TRANS64 P0, [R2+URZ+0x50], R5 ;  /* 0x00005005020085a7 */ /* 0x000ea400080010ff */
[----:B--2---:R-:W-:Y:S05]  /*94d0*/  @!P0 BRA `(.L_x_134) ;  /* 0xfffffffc00f08947 */ /* 0x004fea000383ffff */
[----:B------:R-:W-:Y:S05]  /*94e0*/  BRA `(.L_x_28) ;  /* 0xffffff8400a07947 */ /* 0x000fea000383ffff */
.L_x_33:
[----:B-1----:R1:W2:Y:S02]  /*94f0*/  SYNCS.PHASECHK.TRANS64.TRYWAIT P0, [R2+URZ+0xf0], R3 ;  /* 0x0000f003020075a7 */ /* 0x0022a400080011ff */
[----:B--2---:R-:W-:Y:S05]  /*9500*/  @!P0 NANOSLEEP.SYNCS 0x989680 ;  /* 0x009896800000895d */ /* 0x004fea0003900000 */
[----:B------:R-:W2:Y:S02]  /*9510*/  @!P0 SYNCS.PHASECHK.TRANS64 P0, [R2+URZ+0xf0], R3 ;  /* 0x0000f003020085a7 */ /* 0x000ea400080010ff */
[----:B--2---:R-:W-:Y:S05]  /*9520*/  @!P0 BRA `(.L_x_33) ;  /* 0xfffffffc00f08947 */ /* 0x004fea000383ffff */
[----:B------:R-:W-:Y:S05]  /*9530*/  BRA `(.L_x_135) ;  /* 0xffffff8800307947 */ /* 0x000fea000383ffff */
.L_x_37:
[----:B----4-:R-:W-:-:S07]  /*9540*/  MOV R0, UR5 ;  /* 0x0000000500007c02 */ /* 0x010fce0008000f00 */
.L_x_136:
[----:B-1----:R1:W2:Y:S02]  /*9550*/  SYNCS.PHASECHK.TRANS64.TRYWAIT P0, [R0+URZ], R3 ;  /* 0x00000003000075a7 */ /* 0x0022a400080011ff */
[----:B--2---:R-:W-:Y:S05]  /*9560*/  @!P0 NANOSLEEP.SYNCS 0x989680 ;  /* 0x009896800000895d */ /* 0x004fea0003900000 */
[----:B------:R-:W2:Y:S02]  /*9570*/  @!P0 SYNCS.PHASECHK.TRANS64 P0, [R0+URZ], R3 ;  /* 0x00000003000085a7 */ /* 0x000ea400080010ff */
[----:B--2---:R-:W-:Y:S05]  /*9580*/  @!P0 BRA `(.L_x_136) ;  /* 0xfffffffc00f08947 */ /* 0x004fea000383ffff */
[----:B------:R-:W-:Y:S05]  /*9590*/  BRA `(.L_x_137) ;  /* 0xffffff8c00a07947 */ /* 0x000fea000383ffff */
.L_x_38:
[----:B----4-:R-:W-:-:S07]  /*95a0*/  MOV R0, UR5 ;  /* 0x0000000500007c02 */ /* 0x010fce0008000f00 */
.L_x_138:
[----:B-1----:R1:W2:Y:S02]  /*95b0*/  SYNCS.PHASECHK.TRANS64.TRYWAIT P0, [R0+URZ], R3 ;  /* 0x00000003000075a7 */ /* 0x0022a400080011ff */
[----:B--2---:R-:W-:Y:S05]  /*95c0*/  @!P0 NANOSLEEP.SYNCS 0x989680 ;  /* 0x009896800000895d */ /* 0x004fea0003900000 */
[----:B------:R-:W2:Y:S02]  /*95d0*/  @!P0 SYNCS.PHASECHK.TRANS64 P0, [R0+URZ], R3 ;  /* 0x00000003000085a7 */ /* 0x000ea400080010ff */
[----:B--2---:R-:W-:Y:S05]  /*95e0*/  @!P0 BRA `(.L_x_138) ;  /* 0xfffffffc00f08947 */ /* 0x004fea000383ffff */
[----:B------:R-:W-:Y:S05]  /*95f0*/  BRA `(.L_x_139) ;  /* 0xffffff8c00ac7947 */ /* 0x000fea000383ffff */
.L_x_39:
[----:B----4-:R-:W-:-:S07]  /*9600*/  MOV R0, UR5 ;  /* 0x0000000500007c02 */ /* 0x010fce0008000f00 */
.L_x_140:
[----:B-1----:R1:W2:Y:S02]  /*9610*/  SYNCS.PHASECHK.TRANS64.TRYWAIT P0, [R0+URZ], R3 ;  /* 0x00000003000075a7 */ /* 0x0022a400080011ff */
[----:B--2---:R-:W-:Y:S05]  /*9620*/  @!P0 NANOSLEEP.SYNCS 0x989680 ;  /* 0x009896800000895d */ /* 0x004fea0003900000 */
[----:B------:R-:W2:Y:S02]  /*9630*/  @!P0 SYNCS.PHASECHK.TRANS64 P0, [R0+URZ], R3 ;  /* 0x00000003000085a7 */ /* 0x000ea400080010ff */
[----:B--2---:R-:W-:Y:S05]  /*9640*/  @!P0 BRA `(.L_x_140) ;  /* 0xfffffffc00f08947 */ /* 0x004fea000383ffff */
[----:B------:R-:W-:Y:S05]  /*9650*/  BRA `(.L_x_141) ;  /* 0xffffff8c00b87947 */ /* 0x000fea000383ffff */
.L_x_40:
[----:B----4-:R-:W-:-:S07]  /*9660*/  MOV R0, UR5 ;  /* 0x0000000500007c02 */ /* 0x010fce0008000f00 */
.L_x_142:
[----:B-1----:R1:W2:Y:S02]  /*9670*/  SYNCS.PHASECHK.TRANS64.TRYWAIT P0, [R0+URZ], R3 ;  /* 0x00000003000075a7 */ /* 0x0022a400080011ff */
[----:B--2---:R-:W-:Y:S05]  /*9680*/  @!P0 NANOSLEEP.SYNCS 0x989680 ;  /* 0x009896800000895d */ /* 0x004fea0003900000 */
[----:B------:R-:W2:Y:S02]  /*9690*/  @!P0 SYNCS.PHASECHK.TRANS64 P0, [R0+URZ], R3 ;  /* 0x00000003000085a7 */ /* 0x000ea400080010ff */
[----:B--2---:R-:W-:Y:S05]  /*96a0*/  @!P0 BRA `(.L_x_142) ;  /* 0xfffffffc00f08947 */ /* 0x004fea000383ffff */
[----:B------:R-:W-:Y:S05]  /*96b0*/  BRA `(.L_x_143) ;  /* 0xffffff8c00c47947 */ /* 0x000fea000383ffff */
.L_x_41:
[----:B----4-:R-:W-:-:S07]  /*96c0*/  MOV R0, UR5 ;  /* 0x0000000500007c02 */ /* 0x010fce0008000f00 */
.L_x_144:
[----:B-1----:R1:W2:Y:S02]  /*96d0*/  SYNCS.PHASECHK.TRANS64.TRYWAIT P0, [R0+URZ], R3 ;  /* 0x00000003000075a7 */ /* 0x0022a400080011ff */
[----:B--2---:R-:W-:Y:S05]  /*96e0*/  @!P0 NANOSLEEP.SYNCS 0x989680 ;  /* 0x009896800000895d */ /* 0x004fea0003900000 */
[----:B------:R-:W2:Y:S02]  /*96f0*/  @!P0 SYNCS.PHASECHK.TRANS64 P0, [R0+URZ], R3 ;  /* 0x00000003000085a7 */ /* 0x000ea400080010ff */
[----:B--2---:R-:W-:Y:S05]  /*9700*/  @!P0 BRA `(.L_x_144) ;  /* 0xfffffffc00f08947 */ /* 0x004fea000383ffff */
[----:B------:R-:W-:Y:S05]  /*9710*/  BRA `(.L_x_145) ;  /* 0xffffff8c00d07947 */ /* 0x000fea000383ffff */
.L_x_42:
[----:B----4-:R-:W-:-:S07]  /*9720*/  MOV R0, UR5 ;  /* 0x0000000500007c02 */ /* 0x010fce0008000f00 */
.L_x_146:
[----:B-1----:R1:W2:Y:S02]  /*9730*/  SYNCS.PHASECHK.TRANS64.TRYWAIT P0, [R0+URZ], R3 ;  /* 0x00000003000075a7 */ /* 0x0022a400080011ff */
[----:B--2---:R-:W-:Y:S05]  /*9740*/  @!P0 NANOSLEEP.SYNCS 0x989680 ;  /* 0x009896800000895d */ /* 0x004fea0003900000 */
[----:B------:R-:W2:Y:S02]  /*9750*/  @!P0 SYNCS.PHASECHK.TRANS64 P0, [R0+URZ], R3 ;  /* 0x00000003000085a7 */ /* 0x000ea400080010ff */
[----:B--2---:R-:W-:Y:S05]  /*9760*/  @!P0 BRA `(.L_x_146) ;  /* 0xfffffffc00f08947 */ /* 0x004fea000383ffff */
[----:B------:R-:W-:Y:S05]  /*9770*/  BRA `(.L_x_147) ;  /* 0xffffff8c00dc7947 */ /* 0x000fea000383ffff */
.L_x_43:
[----:B----4-:R-:W-:-:S07]  /*9780*/  MOV R0, UR5 ;  /* 0x0000000500007c02 */ /* 0x010fce0008000f00 */
.L_x_148:
[----:B-1----:R1:W2:Y:S02]  /*9790*/  SYNCS.PHASECHK.TRANS64.TRYWAIT P0, [R0+URZ], R3 ;  /* 0x00000003000075a7 */ /* 0x0022a400080011ff */
[----:B--2---:R-:W-:Y:S05]  /*97a0*/  @!P0 NANOSLEEP.SYNCS 0x989680 ;  /* 0x009896800000895d */ /* 0x004fea0003900000 */
[----:B------:R-:W2:Y:S02]  /*97b0*/  @!P0 SYNCS.PHASECHK.TRANS64 P0, [R0+URZ], R3 ;  /* 0x00000003000085a7 */ /* 0x000ea400080010ff */
[----:B--2---:R-:W-:Y:S05]  /*97c0*/  @!P0 BRA `(.L_x_148) ;  /* 0xfffffffc00f08947 */ /* 0x004fea000383ffff */
[----:B------:R-:W-:Y:S05]  /*97d0*/  BRA `(.L_x_149) ;  /* 0xffffff8c00e87947 */ /* 0x000fea000383ffff */
.L_x_44:
[----:B----4-:R-:W-:-:S07]  /*97e0*/  MOV R0, UR5 ;  /* 0x0000000500007c02 */ /* 0x010fce0008000f00 */
.L_x_150:
[----:B-1----:R1:W2:Y:S02]  /*97f0*/  SYNCS.PHASECHK.TRANS64.TRYWAIT P0, [R0+URZ], R3 ;  /* 0x00000003000075a7 */ /* 0x0022a400080011ff */
[----:B--2---:R-:W-:Y:S05]  /*9800*/  @!P0 NANOSLEEP.SYNCS 0x989680 ;  /* 0x009896800000895d */ /* 0x004fea0003900000 */
[----:B------:R-:W2:Y:S02]  /*9810*/  @!P0 SYNCS.PHASECHK.TRANS64 P0, [R0+URZ], R3 ;  /* 0x00000003000085a7 */ /* 0x000ea400080010ff */
[----:B--2---:R-:W-:Y:S05]  /*9820*/  @!P0 BRA `(.L_x_150) ;  /* 0xfffffffc00f08947 */ /* 0x004fea000383ffff */
[----:B------:R-:W-:Y:S05]  /*9830*/  BRA `(.L_x_151) ;  /* 0xffffff8c00f47947 */ /* 0x000fea000383ffff */
.L_x_45:
[----:B----4-:R-:W-:-:S07]  /*9840*/  MOV R0, UR5 ;  /* 0x0000000500007c02 */ /* 0x010fce0008000f00 */
.L_x_152:
[----:B-1----:R1:W2:Y:S02]  /*9850*/  SYNCS.PHASECHK.TRANS64.TRYWAIT P0, [R0+URZ], R3 ;  /* 0x00000003000075a7 */ /* 0x0022a400080011ff */
[----:B--2---:R-:W-:Y:S05]  /*9860*/  @!P0 NANOSLEEP.SYNCS 0x989680 ;  /* 0x009896800000895d */ /* 0x004fea0003900000 */
[----:B------:R-:W2:Y:S02]  /*9870*/  @!P0 SYNCS.PHASECHK.TRANS64 P0, [R0+URZ], R3 ;  /* 0x00000003000085a7 */ /* 0x000ea400080010ff */
[----:B--2---:R-:W-:Y:S05]  /*9880*/  @!P0 BRA `(.L_x_152) ;  /* 0xfffffffc00f08947 */ /* 0x004fea000383ffff */
[----:B------:R-:W-:Y:S05]  /*9890*/  BRA `(.L_x_153) ;  /* 0xffffff9000007947 */ /* 0x000fea000383ffff */
.L_x_48:
[----:B-1----:R1:W2:Y:S02]  /*98a0*/  SYNCS.PHASECHK.TRANS64.TRYWAIT P0, [R0+URZ+0x150], R5 ;  /* 0x00015005000075a7 */ /* 0x0022a400080011ff */
[----:B--2---:R-:W-:Y:S05]  /*98b0*/  @!P0 NANOSLEEP.SYNCS 0x989680 ;  /* 0x009896800000895d */ /* 0x004fea0003900000 */
[----:B------:R-:W2:Y:S02]  /*98c0*/  @!P0 SYNCS.PHASECHK.TRANS64 P0, [R0+URZ+0x150], R5 ;  /* 0x00015005000085a7 */ /* 0x000ea400080010ff */
[----:B--2---:R-:W-:Y:S05]  /*98d0*/  @!P0 BRA `(.L_x_48) ;  /* 0xfffffffc00f08947 */ /* 0x004fea000383ffff */
[----:B------:R-:W-:Y:S05]  /*98e0*/  BRA `(.L_x_154) ;  /* 0xffffff90005c7947 */ /* 0x000fea000383ffff */
.L_x_49:
[----:B------:R-:W-:-:S07]  /*98f0*/  MOV R0, UR5 ;  /* 0x0000000500007c02 */ /* 0x000fce0008000f00 */
.L_x_155:
[----:B-1----:R1:W2:Y:S02]  /*9900*/  SYNCS.PHASECHK.TRANS64.TRYWAIT P0, [R0+URZ+0x100], R5 ;  /* 0x00010005000075a7 */ /* 0x0022a400080011ff */
[----:B--2---:R-:W-:Y:S05]  /*9910*/  @!P0 NANOSLEEP.SYNCS 0x989680 ;  /* 0x009896800000895d */ /* 0x004fea0003900000 */
[----:B------:R-:W2:Y:S02]  /*9920*/  @!P0 SYNCS.PHASECHK.TRANS64 P0, [R0+URZ+0x100], R5 ;  /* 0x00010005000085a7 */ /* 0x000ea400080010ff */
[----:B--2---:R-:W-:Y:S05]  /*9930*/  @!P0 BRA `(.L_x_155) ;  /* 0xfffffffc00f08947 */ /* 0x004fea000383ffff */
[----:B------:R-:W-:Y:S05]  /*9940*/  BRA `(.L_x_156) ;  /* 0xffffff90006c7947 */ /* 0x000fea000383ffff */
.L_x_50:
[----:B-1----:R1:W2:Y:S02]  /*9950*/  SYNCS.PHASECHK.TRANS64.TRYWAIT P1, [R0+URZ+0xf0], R5 ;  /* 0x0000f005000075a7 */ /* 0x0022a400080211ff */
[----:B--2---:R-:W-:Y:S05]  /*9960*/  @!P1 NANOSLEEP.SYNCS 0x989680 ;  /* 0x009896800000995d */ /* 0x004fea0003900000 */
[----:B------:R-:W2:Y:S02]  /*9970*/  @!P1 SYNCS.PHASECHK.TRANS64 P1, [R0+URZ+0xf0], R5 ;  /* 0x0000f005000095a7 */ /* 0x000ea400080210ff */
[----:B--2---:R-:W-:Y:S05]  /*9980*/  @!P1 BRA `(.L_x_50) ;  /* 0xfffffffc00f09947 */ /* 0x004fea000383ffff */
[----:B------:R-:W-:Y:S05]  /*9990*/  BRA `(.L_x_157) ;  /* 0xffffff90009c7947 */ /* 0x000fea000383ffff */
.L_x_53:
[----:B------:R-:W-:-:S07]  /*99a0*/  MOV R0, UR5 ;  /* 0x0000000500007c02 */ /* 0x000fce0008000f00 */
.L_x_158:
[----:B-1----:R1:W2:Y:S02]  /*99b0*/  SYNCS.PHASECHK.TRANS64.TRYWAIT P0, [R0+URZ+0x100], R3 ;  /* 0x00010003000075a7 */ /* 0x0022a400080011ff */
[----:B--2---:R-:W-:Y:S05]  /*99c0*/  @!P0 NANOSLEEP.SYNCS 0x989680 ;  /* 0x009896800000895d */ /* 0x004fea0003900000 */
[----:B------:R-:W2:Y:S02]  /*99d0*/  @!P0 SYNCS.PHASECHK.TRANS64 P0, [R0+URZ+0x100], R3 ;  /* 0x00010003000085a7 */ /* 0x000ea400080010ff */
[----:B--2---:R-:W-:Y:S05]  /*99e0*/  @!P0 BRA `(.L_x_158) ;  /* 0xfffffffc00f08947 */ /* 0x004fea000383ffff */
[----:B------:R-:W-:Y:S05]  /*99f0*/  BRA `(.L_x_52) ;  /* 0xffffff9000f07947 */ /* 0x000fea000383ffff */
.L_x_60:
[----:B-1----:R1:W2:Y:S02]  /*9a00*/  SYNCS.PHASECHK.TRANS64.TRYWAIT P1, [R0+URZ+0xf0], R5 ;  /* 0x0000f005000075a7 */ /* 0x0022a400080211ff */
[----:B--2---:R-:W-:Y:S05]  /*9a10*/  @!P1 NANOSLEEP.SYNCS 0x989680 ;  /* 0x009896800000995d */ /* 0x004fea0003900000 */
[----:B------:R-:W2:Y:S02]  /*9a20*/  @!P1 SYNCS.PHASECHK.TRANS64 P1, [R0+URZ+0xf0], R5 ;  /* 0x0000f005000095a7 */ /* 0x000ea400080210ff */
[----:B--2---:R-:W-:Y:S05]  /*9a30*/  @!P1 BRA `(.L_x_60) ;  /* 0xfffffffc00f09947 */ /* 0x004fea000383ffff */
[----:B------:R-:W-:Y:S05]  /*9a40*/  BRA `(.L_x_159) ;  /* 0xffffff9800507947 */ /* 0x000fea000383ffff */
.L_x_61:
[----:B------:R-:W-:-:S07]  /*9a50*/  MOV R3, UR8 ;  /* 0x0000000800037c02 */ /* 0x000fce0008000f00 */
.L_x_160:
[----:B-1----:R1:W2:Y:S02]  /*9a60*/  SYNCS.PHASECHK.TRANS64.TRYWAIT P0, [R3+URZ+0x130], R0 ;  /* 0x00013000030075a7 */ /* 0x0022a400080011ff */
[----:B--2---:R-:W-:Y:S05]  /*9a70*/  @!P0 NANOSLEEP.SYNCS 0x989680 ;  /* 0x009896800000895d */ /* 0x004fea0003900000 */
[----:B------:R-:W2:Y:S02]  /*9a80*/  @!P0 SYNCS.PHASECHK.TRANS64 P0, [R3+URZ+0x130], R0 ;  /* 0x00013000030085a7 */ /* 0x000ea400080010ff */
[----:B--2---:R-:W-:Y:S05]  /*9a90*/  @!P0 BRA `(.L_x_160) ;  /* 0xfffffffc00f08947 */ /* 0x004fea000383ffff */
[----:B------:R-:W-:Y:S05]  /*9aa0*/  BRA `(.L_x_161) ;  /* 0xffffff9800a07947 */ /* 0x000fea000383ffff */
.L_x_64:
[----:B------:R-:W-:Y:S07]  /*9ab0*/  MOV R0, UR7 ;  /* 0x0000000700007c02 */ /* 0x000fee0008000f00 */
.L_x_162:
[----:B-1----:R1:W2:Y:S02]  /*9ac0*/  SYNCS.PHASECHK.TRANS64.TRYWAIT P0, [R0+URZ], R3 ;  /* 0x00000003000075a7 */ /* 0x0022a400080011ff */
[----:B--2---:R-:W-:Y:S05]  /*9ad0*/  @!P0 NANOSLEEP.SYNCS 0x989680 ;  /* 0x009896800000895d */ /* 0x004fea0003900000 */
[----:B------:R-:W2:Y:S02]  /*9ae0*/  @!P0 SYNCS.PHASECHK.TRANS64 P0, [R0+URZ], R3 ;  /* 0x00000003000085a7 */ /* 0x000ea400080010ff */
[----:B--2---:R-:W-:Y:S05]  /*9af0*/  @!P0 BRA `(.L_x_162) ;  /* 0xfffffffc00f08947 */ /* 0x004fea000383ffff */
[----:B------:R-:W-:Y:S05]  /*9b00*/  BRA `(.L_x_63) ;  /* 0xffffff9800bc7947 */ /* 0x000fea000383ffff */
.L_x_67:
[----:B------:R-:W-:-:S07]  /*9b10*/  MOV R0, UR5 ;  /* 0x0000000500007c02 */ /* 0x000fce0008000f00 */
.L_x_163:
[----:B--2---:R2:W3:Y:S02]  /*9b20*/  SYNCS.PHASECHK.TRANS64.TRYWAIT P0, [R0+URZ], R3 ;  /* 0x00000003000075a7 */ /* 0x0044e400080011ff */
[----:B---3--:R-:W-:Y:S05]  /*9b30*/  @!P0 NANOSLEEP.SYNCS 0x989680 ;  /* 0x009896800000895d */ /* 0x008fea0003900000 */
[----:B------:R-:W3:Y:S02]  /*9b40*/  @!P0 SYNCS.PHASECHK.TRANS64 P0, [R0+URZ], R3 ;  /* 0x00000003000085a7 */ /* 0x000ee400080010ff */
[----:B---3--:R-:W-:Y:S05]  /*9b50*/  @!P0 BRA `(.L_x_163) ;  /* 0xfffffffc00f08947 */ /* 0x008fea000383ffff */
[----:B------:R-:W-:Y:S05]  /*9b60*/  BRA `(.L_x_164) ;  /* 0xffffff9c00707947 */ /* 0x000fea000383ffff */
.L_x_68:
[----:B------:R-:W-:-:S07]  /*9b70*/  MOV R0, UR5 ;  /* 0x0000000500007c02 */ /* 0x000fce0008000f00 */
.L_x_165:
[----:B-1----:R1:W2:Y:S02]  /*9b80*/  SYNCS.PHASECHK.TRANS64.TRYWAIT P0, [R0+URZ], R3 ;  /* 0x00000003000075a7 */ /* 0x0022a400080011ff */
[----:B--2---:R-:W-:Y:S05]  /*9b90*/  @!P0 NANOSLEEP.SYNCS 0x989680 ;  /* 0x009896800000895d */ /* 0x004fea0003900000 */
[----:B------:R-:W2:Y:S02]  /*9ba0*/  @!P0 SYNCS.PHASECHK.TRANS64 P0, [R0+URZ], R3 ;  /* 0x00000003000085a7 */ /* 0x000ea400080010ff */
[----:B--2---:R-:W-:Y:S05]  /*9bb0*/  @!P0 BRA `(.L_x_165) ;  /* 0xfffffffc00f08947 */ /* 0x004fea000383ffff */
[----:B------:R-:W-:Y:S05]  /*9bc0*/  BRA `(.L_x_166) ;  /* 0xffffff9c007c7947 */ /* 0x000fea000383ffff */
.L_x_69:
[----:B------:R-:W-:-:S07]  /*9bd0*/  MOV R0, UR5 ;  /* 0x0000000500007c02 */ /* 0x000fce0008000f00 */
.L_x_167:
[----:B-1----:R1:W2:Y:S02]  /*9be0*/  SYNCS.PHASECHK.TRANS64.TRYWAIT P0, [R0+URZ], R3 ;  /* 0x00000003000075a7 */ /* 0x0022a400080011ff */
[----:B--2---:R-:W-:Y:S05]  /*9bf0*/  @!P0 NANOSLEEP.SYNCS 0x989680 ;  /* 0x009896800000895d */ /* 0x004fea0003900000 */
[----:B------:R-:W2:Y:S02]  /*9c00*/  @!P0 SYNCS.PHASECHK.TRANS64 P0, [R0+URZ], R3 ;  /* 0x00000003000085a7 */ /* 0x000ea400080010ff */
[----:B--2---:R-:W-:Y:S05]  /*9c10*/  @!P0 BRA `(.L_x_167) ;  /* 0xfffffffc00f08947 */ /* 0x004fea000383ffff */
[----:B------:R-:W-:Y:S05]  /*9c20*/  BRA `(.L_x_168) ;  /* 0xffffff9c00887947 */ /* 0x000fea000383ffff */
.L_x_70:
[----:B------:R-:W-:-:S07]  /*9c30*/  MOV R0, UR7 ;  /* 0x0000000700007c02 */ /* 0x000fce0008000f00 */
.L_x_169:
[----:B-1----:R1:W2:Y:S02]  /*9c40*/  SYNCS.PHASECHK.TRANS64.TRYWAIT P0, [R0+URZ], R3 ;  /* 0x00000003000075a7 */ /* 0x0022a400080011ff */
[----:B--2---:R-:W-:Y:S05]  /*9c50*/  @!P0 NANOSLEEP.SYNCS 0x989680 ;  /* 0x009896800000895d */ /* 0x004fea0003900000 */
[----:B------:R-:W2:Y:S02]  /*9c60*/  @!P0 SYNCS.PHASECHK.TRANS64 P0, [R0+URZ], R3 ;  /* 0x00000003000085a7 */ /* 0x000ea400080010ff */
[----:B--2---:R-:W-:Y:S05]  /*9c70*/  @!P0 BRA `(.L_x_169) ;  /* 0xfffffffc00f08947 */ /* 0x004fea000383ffff */
[----:B------:R-:W-:Y:S05]  /*9c80*/  BRA `(.L_x_170) ;  /* 0xffffff9c00947947 */ /* 0x000fea000383ffff */
.L_x_75:
[----:B--2---:R2:W3:Y:S02]  /*9c90*/  SYNCS.PHASECHK.TRANS64.TRYWAIT P0, [R0+URZ+0xf0], R3 ;  /* 0x0000f003000075a7 */ /* 0x0044e400080011ff */
[----:B---3--:R-:W-:Y:S05]  /*9ca0*/  @!P0 NANOSLEEP.SYNCS 0x989680 ;  /* 0x009896800000895d */ /* 0x008fea0003900000 */
[----:B------:R-:W3:Y:S02]  /*9cb0*/  @!P0 SYNCS.PHASECHK.TRANS64 P0, [R0+URZ+0xf0], R3 ;  /* 0x0000f003000085a7 */ /* 0x000ee400080010ff */
[----:B---3--:R-:W-:Y:S05]  /*9cc0*/  @!P0 BRA `(.L_x_75) ;  /* 0xfffffffc00f08947 */ /* 0x008fea000383ffff */
[----:B------:R-:W-:Y:S05]  /*9cd0*/  BRA `(.L_x_171) ;  /* 0xffffffa000a07947 */ /* 0x000fea000383ffff */
.L_x_78:
[----:B------:R-:W-:Y:S07]  /*9ce0*/  MOV R0, UR7 ;  /* 0x0000000700007c02 */ /* 0x000fee0008000f00 */
.L_x_172:
[----:B--2---:R2:W3:Y:S02]  /*9cf0*/  SYNCS.PHASECHK.TRANS64.TRYWAIT P0, [R0+URZ+0xe8], R3 ;  /* 0x0000e803000075a7 */ /* 0x0044e400080011ff */
[----:B---3--:R-:W-:Y:S05]  /*9d00*/  @!P0 NANOSLEEP.SYNCS 0x989680 ;  /* 0x009896800000895d */ /* 0x008fea0003900000 */
[----:B------:R-:W3:Y:S02]  /*9d10*/  @!P0 SYNCS.PHASECHK.TRANS64 P0, [R0+URZ+0xe8], R3 ;  /* 0x0000e803000085a7 */ /* 0x000ee400080010ff */
[----:B---3--:R-:W-:Y:S05]  /*9d20*/  @!P0 BRA `(.L_x_172) ;  /* 0xfffffffc00f08947 */ /* 0x008fea000383ffff */
[----:B------:R-:W-:Y:S05]  /*9d30*/  BRA `(.L_x_77) ;  /* 0xffffffa400807947 */ /* 0x000fea000383ffff */
.L_x_81:
[----:B------:R-:W-:Y:S07]  /*9d40*/  MOV R3, UR7 ;  /* 0x0000000700037c02 */ /* 0x000fee0008000f00 */
.L_x_173:
[----:B-1----:R1:W2:Y:S02]  /*9d50*/  SYNCS.PHASECHK.TRANS64.TRYWAIT P0, [R3+URZ+0xc0], R12 ;  /* 0x0000c00c030075a7 */ /* 0x0022a400080011ff */
[----:B--2---:R-:W-:Y:S05]  /*9d60*/  @!P0 NANOSLEEP.SYNCS 0x989680 ;  /* 0x009896800000895d */ /* 0x004fea0003900000 */
[----:B------:R-:W2:Y:S02]  /*9d70*/  @!P0 SYNCS.PHASECHK.TRANS64 P0, [R3+URZ+0xc0], R12 ;  /* 0x0000c00c030085a7 */ /* 0x000ea400080010ff */
[----:B--2---:R-:W-:Y:S05]  /*9d80*/  @!P0 BRA `(.L_x_173) ;  /* 0xfffffffc00f08947 */ /* 0x004fea000383ffff */
[----:B------:R-:W-:Y:S05]  /*9d90*/  BRA `(.L_x_174) ;  /* 0xffffffa400f87947 */ /* 0x000fea000383ffff */
.L_x_82:
[----:B-1----:R-:W-:Y:S07]  /*9da0*/  MOV R3, UR7 ;  /* 0x0000000700037c02 */ /* 0x002fee0008000f00 */
.L_x_175:
[----:B-1----:R1:W2:Y:S02]  /*9db0*/  SYNCS.PHASECHK.TRANS64.TRYWAIT P0, [R3+URZ+0xc8], R12 ;  /* 0x0000c80c030075a7 */ /* 0x0022a400080011ff */
[----:B--2---:R-:W-:Y:S05]  /*9dc0*/  @!P0 NANOSLEEP.SYNCS 0x989680 ;  /* 0x009896800000895d */ /* 0x004fea0003900000 */
[----:B------:R-:W2:Y:S02]  /*9dd0*/  @!P0 SYNCS.PHASECHK.TRANS64 P0, [R3+URZ+0xc8], R12 ;  /* 0x0000c80c030085a7 */ /* 0x000ea400080010ff */
[----:B--2---:R-:W-:Y:S05]  /*9de0*/  @!P0 BRA `(.L_x_175) ;  /* 0xfffffffc00f08947 */ /* 0x004fea000383ffff */
[----:B------:R-:W-:Y:S05]  /*9df0*/  BRA `(.L_x_176) ;  /* 0xffffffa800347947 */ /* 0x000fea000383ffff */
.L_x_83:
[----:B-1----:R-:W-:Y:S07]  /*9e00*/  MOV R3, UR7 ;  /* 0x0000000700037c02 */ /* 0x002fee0008000f00 */
.L_x_177:
[----:B-1----:R1:W2:Y:S02]  /*9e10*/  SYNCS.PHASECHK.TRANS64.TRYWAIT P0, [R3+URZ+0xd0], R12 ;  /* 0x0000d00c030075a7 */ /* 0x0022a400080011ff */
[----:B--2---:R-:W-:Y:S05]  /*9e20*/  @!P0 NANOSLEEP.SYNCS 0x989680 ;  /* 0x009896800000895d */ /* 0x004fea0003900000 */
[----:B------:R-:W2:Y:S02]  /*9e30*/  @!P0 SYNCS.PHASECHK.TRANS64 P0, [R3+URZ+0xd0], R12 ;  /* 0x0000d00c030085a7 */ /* 0x000ea400080010ff */
[----:B--2---:R-:W-:Y:S05]  /*9e40*/  @!P0 BRA `(.L_x_177) ;  /* 0xfffffffc00f08947 */ /* 0x004fea000383ffff */
[----:B------:R-:W-:Y:S05]  /*9e50*/  BRA `(.L_x_178) ;  /* 0xffffffa8007c7947 */ /* 0x000fea000383ffff */
.L_x_84:
[----:B------:R-:W-:Y:S07]  /*9e60*/  MOV R3, UR7 ;  /* 0x0000000700037c02 */ /* 0x000fee0008000f00 */
.L_x_179:
[----:B-1----:R1:W2:Y:S02]  /*9e70*/  SYNCS.PHASECHK.TRANS64.TRYWAIT P0, [R3+URZ+0xd8], R12 ;  /* 0x0000d80c030075a7 */ /* 0x0022a400080011ff */
[----:B--2---:R-:W-:Y:S05]  /*9e80*/  @!P0 NANOSLEEP.SYNCS 0x989680 ;  /* 0x009896800000895d */ /* 0x004fea0003900000 */
[----:B------:R-:W2:Y:S02]  /*9e90*/  @!P0 SYNCS.PHASECHK.TRANS64 P0, [R3+URZ+0xd8], R12 ;  /* 0x0000d80c030085a7 */ /* 0x000ea400080010ff */
[----:B--2---:R-:W-:Y:S05]  /*9ea0*/  @!P0 BRA `(.L_x_179) ;  /* 0xfffffffc00f08947 */ /* 0x004fea000383ffff */
[----:B------:R-:W-:Y:S05]  /*9eb0*/  BRA `(.L_x_180) ;  /* 0xffffffac00047947 */ /* 0x000fea000383ffff */
.L_x_86:
[----:B------:R-:W-:-:S07]  /*9ec0*/  MOV R0, UR7 ;  /* 0x0000000700007c02 */ /* 0x000fce0008000f00 */
.L_x_181:
[----:B-1----:R1:W3:Y:S02]  /*9ed0*/  SYNCS.PHASECHK.TRANS64.TRYWAIT P0, [R0+URZ+0xc0], R3 ;  /* 0x0000c003000075a7 */ /* 0x0022e400080011ff */
[----:B---3--:R-:W-:Y:S05]  /*9ee0*/  @!P0 NANOSLEEP.SYNCS 0x989680 ;  /* 0x009896800000895d */ /* 0x008fea0003900000 */
[----:B------:R-:W3:Y:S02]  /*9ef0*/  @!P0 SYNCS.PHASECHK.TRANS64 P0, [R0+URZ+0xc0], R3 ;  /* 0x0000c003000085a7 */ /* 0x000ee400080010ff */
[----:B---3--:R-:W-:Y:S05]  /*9f00*/  @!P0 BRA `(.L_x_181) ;  /* 0xfffffffc00f08947 */ /* 0x008fea000383ffff */
[----:B------:R-:W-:Y:S05]  /*9f10*/  BRA `(.L_x_182) ;  /* 0xffffffac00747947 */ /* 0x000fea000383ffff */
.L_x_87:
[----:B-1----:R-:W-:-:S07]  /*9f20*/  MOV R0, UR7 ;  /* 0x0000000700007c02 */ /* 0x002fce0008000f00 */
.L_x_183:
[----:B-1----:R1:W3:Y:S02]  /*9f30*/  SYNCS.PHASECHK.TRANS64.TRYWAIT P0, [R0+URZ+0xc8], R3 ;  /* 0x0000c803000075a7 */ /* 0x0022e400080011ff */
[----:B---3--:R-:W-:Y:S05]  /*9f40*/  @!P0 NANOSLEEP.SYNCS 0x989680 ;  /* 0x009896800000895d */ /* 0x008fea0003900000 */
[----:B------:R-:W3:Y:S02]  /*9f50*/  @!P0 SYNCS.PHASECHK.TRANS64 P0, [R0+URZ+0xc8], R3 ;  /* 0x0000c803000085a7 */ /* 0x000ee400080010ff */
[----:B---3--:R-:W-:Y:S05]  /*9f60*/  @!P0 BRA `(.L_x_183) ;  /* 0xfffffffc00f08947 */ /* 0x008fea000383ffff */
[----:B------:R-:W-:Y:S05]  /*9f70*/  BRA `(.L_x_184) ;  /* 0xffffffac00647947 */ /* 0x000fea000383ffff */
.L_x_88:
[----:B-1----:R-:W-:-:S07]  /*9f80*/  MOV R0, UR7 ;  /* 0x0000000700007c02 */ /* 0x002fce0008000f00 */
.L_x_185:
[----:B-1----:R1:W3:Y:S02]  /*9f90*/  SYNCS.PHASECHK.TRANS64.TRYWAIT P0, [R0+URZ+0xd0], R3 ;  /* 0x0000d003000075a7 */ /* 0x0022e400080011ff */
[----:B---3--:R-:W-:Y:S05]  /*9fa0*/  @!P0 NANOSLEEP.SYNCS 0x989680 ;  /* 0x009896800000895d */ /* 0x008fea0003900000 */
[----:B------:R-:W3:Y:S02]  /*9fb0*/  @!P0 SYNCS.PHASECHK.TRANS64 P0, [R0+URZ+0xd0], R3 ;  /* 0x0000d003000085a7 */ /* 0x000ee400080010ff */
[----:B---3--:R-:W-:Y:S05]  /*9fc0*/  @!P0 BRA `(.L_x_185) ;  /* 0xfffffffc00f08947 */ /* 0x008fea000383ffff */
[----:B------:R-:W-:Y:S05]  /*9fd0*/  BRA `(.L_x_186) ;  /* 0xffffffac00547947 */ /* 0x000fea000383ffff */
.L_x_90:
[----:B--2---:R2:W4:Y:S02]  /*9fe0*/  SYNCS.PHASECHK.TRANS64.TRYWAIT P0, [R0+URZ+0xf0], R3 ;  /* 0x0000f003000075a7 */ /* 0x00452400080011ff */
[----:B----4-:R-:W-:Y:S05]  /*9ff0*/  @!P0 NANOSLEEP.SYNCS 0x989680 ;  /* 0x009896800000895d */ /* 0x010fea0003900000 */
[----:B------:R-:W4:Y:S02]  /*a000*/  @!P0 SYNCS.PHASECHK.TRANS64 P0, [R0+URZ+0xf0], R3 ;  /* 0x0000f003000085a7 */ /* 0x000f2400080010ff */
[----:B----4-:R-:W-:Y:S05]  /*a010*/  @!P0 BRA `(.L_x_90) ;  /* 0xfffffffc00f08947 */ /* 0x010fea000383ffff */
[----:B------:R-:W-:Y:S05]  /*a020*/  BRA `(.L_x_187) ;  /* 0xffffffb000247947 */ /* 0x000fea000383ffff */
.L_x_101:
[----:B-1----:R1:W3:Y:S02]  /*a030*/  SYNCS.PHASECHK.TRANS64.TRYWAIT P1, [R0+URZ+0xa0], R3 ;  /* 0x0000a003000075a7 */ /* 0x0022e400080211ff */
[----:B---3--:R-:W-:Y:S05]  /*a040*/  @!P1 NANOSLEEP.SYNCS 0x989680 ;  /* 0x009896800000995d */ /* 0x008fea0003900000 */
[----:B------:R-:W3:Y:S02]  /*a050*/  @!P1 SYNCS.PHASECHK.TRANS64 P1, [R0+URZ+0xa0], R3 ;  /* 0x0000a003000095a7 */ /* 0x000ee400080210ff */
[----:B---3--:R-:W-:Y:S05]  /*a060*/  @!P1 BRA `(.L_x_101) ;  /* 0xfffffffc00f09947 */ /* 0x008fea000383ffff */
[----:B------:R-:W-:Y:S05]  /*a070*/  BRA `(.L_x_100) ;  /* 0xffffffbc003c7947 */ /* 0x000fea000383ffff */
.L_x_103:
[----:B---3--:R3:W4:Y:S02]  /*a080*/  SYNCS.PHASECHK.TRANS64.TRYWAIT P0, [R108+URZ+0x110], R7 ;  /* 0x000110076c0075a7 */ /* 0x00872400080011ff */
[----:B----4-:R-:W-:Y:S05]  /*a090*/  @!P0 NANOSLEEP.SYNCS 0x989680 ;  /* 0x009896800000895d */ /* 0x010fea0003900000 */
[----:B------:R-:W4:Y:S02]  /*a0a0*/  @!P0 SYNCS.PHASECHK.TRANS64 P0, [R108+URZ+0x110], R7 ;  /* 0x000110076c0085a7 */ /* 0x000f2400080010ff */
[----:B----4-:R-:W-:Y:S05]  /*a0b0*/  @!P0 BRA `(.L_x_103) ;  /* 0xfffffffc00f08947 */ /* 0x010fea000383ffff */
[----:B------:R-:W-:Y:S05]  /*a0c0*/  BRA `(.L_x_102) ;  /* 0xffffffbc00907947 */ /* 0x000fea000383ffff */
.L_x_111:
[----:B--2---:R2:W3:Y:S02]  /*a0d0*/  SYNCS.PHASECHK.TRANS64.TRYWAIT P0, [R55+URZ+0xa0], R0 ;  /* 0x0000a000370075a7 */ /* 0x0044e400080011ff */
[----:B---3--:R-:W-:Y:S05]  /*a0e0*/  @!P0 NANOSLEEP.SYNCS 0x989680 ;  /* 0x009896800000895d */ /* 0x008fea0003900000 */
[----:B------:R-:W3:Y:S02]  /*a0f0*/  @!P0 SYNCS.PHASECHK.TRANS64 P0, [R55+URZ+0xa0], R0 ;  /* 0x0000a000370085a7 */ /* 0x000ee400080010ff */
[----:B---3--:R-:W-:Y:S05]  /*a100*/  @!P0 BRA `(.L_x_111) ;  /* 0xfffffffc00f08947 */ /* 0x008fea000383ffff */
[----:B------:R-:W-:Y:S05]  /*a110*/  BRA `(.L_x_110) ;  /* 0xffffffc800887947 */ /* 0x000fea000383ffff */
.L_x_119:
[----:B--2---:R2:W3:Y:S02]  /*a120*/  SYNCS.PHASECHK.TRANS64.TRYWAIT P0, [R73+URZ+0xa0], R2 ;  /* 0x0000a002490075a7 */ /* 0x0044e400080011ff */
[----:B---3--:R-:W-:Y:S05]  /*a130*/  @!P0 NANOSLEEP.SYNCS 0x989680 ;  /* 0x009896800000895d */ /* 0x008fea0003900000 */
[----:B------:R-:W3:Y:S02]  /*a140*/  @!P0 SYNCS.PHASECHK.TRANS64 P0, [R73+URZ+0xa0], R2 ;  /* 0x0000a002490085a7 */ /* 0x000ee400080010ff */
[----:B---3--:R-:W-:Y:S05]  /*a150*/  @!P0 BRA `(.L_x_119) ;  /* 0xfffffffc00f08947 */ /* 0x008fea000383ffff */
[----:B------:R-:W-:Y:S05]  /*a160*/  BRA `(.L_x_118) ;  /* 0xffffffd400c47947 */ /* 0x000fea000383ffff */
.L_x_127:
[----:B--2---:R2:W3:Y:S02]  /*a170*/  SYNCS.PHASECHK.TRANS64.TRYWAIT P0, [R76+URZ+0xa0], R3 ;  /* 0x0000a0034c0075a7 */ /* 0x0044e400080011ff */
[----:B---3--:R-:W-:Y:S05]  /*a180*/  @!P0 NANOSLEEP.SYNCS 0x989680 ;  /* 0x009896800000895d */ /* 0x008fea0003900000 */
[----:B------:R-:W3:Y:S02]  /*a190*/  @!P0 SYNCS.PHASECHK.TRANS64 P0, [R76+URZ+0xa0], R3 ;  /* 0x0000a0034c0085a7 */ /* 0x000ee400080010ff */
[----:B---3--:R-:W-:Y:S05]  /*a1a0*/  @!P0 BRA `(.L_x_127) ;  /* 0xfffffffc00f08947 */ /* 0x008fea000383ffff */
[----:B------:R-:W-:Y:S05]  /*a1b0*/  BRA `(.L_x_126) ;  /* 0xffffffe4000c7947 */ /* 0x000fea000383ffff */
        .weak           $__internal_0_$__cuda_sm10x_tcgen05_guardrail_trap_col_being_dealloced_not_returned_by_alloc
        .type           $__internal_0_$__cuda_sm10x_tcgen05_guardrail_trap_col_being_dealloced_not_returned_by_alloc,@function
        .size           $__internal_0_$__cuda_sm10x_tcgen05_guardrail_trap_col_being_dealloced_not_returned_by_alloc,($__internal_1_$__cuda_sm10x_tcgen05_guardrail_trap_phase_invalid_during_alloc - $__internal_0_$__cuda_sm10x_tcgen05_guardrail_trap_col_being_dealloced_not_returned_by_alloc)
$__internal_0_$__cuda_sm10x_tcgen05_guardrail_trap_col_being_dealloced_not_returned_by_alloc:
[----:B------:R-:W-:Y:S05]  /*a1c0*/  BPT.TRAP 0x1 ;  /* 0x000000040000795c */ /* 0x000fea0000300000 */
[----:B------:R-:W-:-:S04]  /*a1d0*/  HFMA2 R3, -RZ, RZ, 0, 0 ;  /* 0x00000000ff037431 */ /* 0x000fc800000001ff */
[----:B------:R-:W-:Y:S05]  /*a1e0*/  RET.REL.NODEC R2 `(_ZN7cutlass13device_kernelINS_4gemm6kernel13GemmUniversalIN4cute5tupleIJiiiiEEENS1_10collective13CollectiveMmaINS1_35MainloopSm100TmaUmmaWarpSpecializedILi10ELi2ELi4ENS5_IJNS4_1CILi1EEESB_SB_EEEEENS5_IJNSA_ILi64EEENSA_ILi256EEESE_EEEaNS5_IJlSB_lEEEaSH_NS4_8TiledMMAINS4_8MMA_AtomIJNS4_15SM100_MMA_S8_SSIaaiLi64ELi256ELNS4_4UMMA5MajorE0ELSM_0ELNSL_8SaturateE0EEEEEENS4_6LayoutISC_NS5_IJNSA_ILi0EEESR_SR_EEEEENS5_IJNS4_10UnderscoreESU_SU_EEEEENS4_13SM90_TMA_LOADENS4_14ComposedLayoutINS4_7SwizzleILi2ELi4ELi3EEENS4_18smem_ptr_flag_bitsILi8EEENSQ_INS5_IJNSA_ILi8EEESE_EEENS5_IJSE_SB_EEEEEEEvNS4_8identityESX_S17_vS18_EENS_8epilogue10collective18CollectiveEpilogueINS1A_23Sm100TmaWarpSpecializedILi4ELi2ELi32ELb0ELb0EEEJSG_NS5_IJNSQ_ISE_SB_EES1F_EEEaSH_aSH_NS1A_6fusion15FusionCallbacksIS1E_NS1H_17LinearCombinationIaiaiLNS_15FloatRoundStyleE2EEESG_S1G_JEEENS4_5SM1004TMEM4LOAD26SM100_TMEM_LOAD_16dp32b32xESX_S17_NS4_39AutoVectorizingCopyWithAssumedAlignmentILi128EEENS4_14SM90_TMA_STOREES17_S1S_S1S_EEEvvEEEEvNT_6ParamsE) ;  /* 0xffffff5c02847950 */ /* 0x000fea0003c3ffff */
        .weak           $__internal_1_$__cuda_sm10x_tcgen05_guardrail_trap_phase_invalid_during_alloc
        .type           $__internal_1_$__cuda_sm10x_tcgen05_guardrail_trap_phase_invalid_during_alloc,@function
        .size           $__internal_1_$__cuda_sm10x_tcgen05_guardrail_trap_phase_invalid_during_alloc,($__internal_2_$__cuda_sm10x_tcgen05_guardrail_trap_unallocated_columns_being_dealloced - $__internal_1_$__cuda_sm10x_tcgen05_guardrail_trap_phase_invalid_during_alloc)
$__internal_1_$__cuda_sm10x_tcgen05_guardrail_trap_phase_invalid_during_alloc:
[----:B------:R-:W-:Y:S05]  /*a1f0*/  BPT.TRAP 0x1 ;  /* 0x000000040000795c */ /* 0x000fea0000300000 */
[----:B------:R-:W-:-:S04]  /*a200*/  MOV R3, 0x0 ;  /* 0x0000000000037802 */ /* 0x000fc80000000f00 */
[----:B------:R-:W-:Y:S05]  /*a210*/  RET.REL.NODEC R2 `(_ZN7cutlass13device_kernelINS_4gemm6kernel13GemmUniversalIN4cute5tupleIJiiiiEEENS1_10collective13CollectiveMmaINS1_35MainloopSm100TmaUmmaWarpSpecializedILi10ELi2ELi4ENS5_IJNS4_1CILi1EEESB_SB_EEEEENS5_IJNSA_ILi64EEENSA_ILi256EEESE_EEEaNS5_IJlSB_lEEEaSH_NS4_8TiledMMAINS4_8MMA_AtomIJNS4_15SM100_MMA_S8_SSIaaiLi64ELi256ELNS4_4UMMA5MajorE0ELSM_0ELNSL_8SaturateE0EEEEEENS4_6LayoutISC_NS5_IJNSA_ILi0EEESR_SR_EEEEENS5_IJNS4_10UnderscoreESU_SU_EEEEENS4_13SM90_TMA_LOADENS4_14ComposedLayoutINS4_7SwizzleILi2ELi4ELi3EEENS4_18smem_ptr_flag_bitsILi8EEENSQ_INS5_IJNSA_ILi8EEESE_EEENS5_IJSE_SB_EEEEEEEvNS4_8identityESX_S17_vS18_EENS_8epilogue10collective18CollectiveEpilogueINS1A_23Sm100TmaWarpSpecializedILi4ELi2ELi32ELb0ELb0EEEJSG_NS5_IJNSQ_ISE_SB_EES1F_EEEaSH_aSH_NS1A_6fusion15FusionCallbacksIS1E_NS1H_17LinearCombinationIaiaiLNS_15FloatRoundStyleE2EEESG_S1G_JEEENS4_5SM1004TMEM4LOAD26SM100_TMEM_LOAD_16dp32b32xESX_S17_NS4_39AutoVectorizingCopyWithAssumedAlignmentILi128EEENS4_14SM90_TMA_STOREES17_S1S_S1S_EEEvvEEEEvNT_6ParamsE) ;  /* 0xffffff5c02787950 */ /* 0x000fea0003c3ffff */
        .weak           $__internal_2_$__cuda_sm10x_tcgen05_guardrail_trap_unallocated_columns_being_dealloced
        .type           $__internal_2_$__cuda_sm10x_tcgen05_guardrail_trap_unallocated_columns_being_dealloced,@function
        .size           $__internal_2_$__cuda_sm10x_tcgen05_guardrail_trap_unallocated_columns_being_dealloced,(.L_x_189 - $__internal_2_$__cuda_sm10x_tcgen05_guardrail_trap_unallocated_columns_being_dealloced)
$__internal_2_$__cuda_sm10x_tcgen05_guardrail_trap_unallocated_columns_being_dealloced:
[----:B------:R-:W-:Y:S05]  /*a220*/  BPT.TRAP 0x1 ;  /* 0x000000040000795c */ /* 0x000fea0000300000 */
[----:B------:R-:W-:-:S04]  /*a230*/  HFMA2 R3, -RZ, RZ, 0, 0 ;  /* 0x00000000ff037431 */ /* 0x000fc800000001ff */
[----:B------:R-:W-:Y:S05]  /*a240*/  RET.REL.NODEC R2 `(_ZN7cutlass13device_kernelINS_4gemm6kernel13GemmUniversalIN4cute5tupleIJiiiiEEENS1_10collective13CollectiveMmaINS1_35MainloopSm100TmaUmmaWarpSpecializedILi10ELi2ELi4ENS5_IJNS4_1CILi1EEESB_SB_EEEEENS5_IJNSA_ILi64EEENSA_ILi256EEESE_EEEaNS5_IJlSB_lEEEaSH_NS4_8TiledMMAINS4_8MMA_AtomIJNS4_15SM100_MMA_S8_SSIaaiLi64ELi256ELNS4_4UMMA5MajorE0ELSM_0ELNSL_8SaturateE0EEEEEENS4_6LayoutISC_NS5_IJNSA_ILi0EEESR_SR_EEEEENS5_IJNS4_10UnderscoreESU_SU_EEEEENS4_13SM90_TMA_LOADENS4_14ComposedLayoutINS4_7SwizzleILi2ELi4ELi3EEENS4_18smem_ptr_flag_bitsILi8EEENSQ_INS5_IJNSA_ILi8EEESE_EEENS5_IJSE_SB_EEEEEEEvNS4_8identityESX_S17_vS18_EENS_8epilogue10collective18CollectiveEpilogueINS1A_23Sm100TmaWarpSpecializedILi4ELi2ELi32ELb0ELb0EEEJSG_NS5_IJNSQ_ISE_SB_EES1F_EEEaSH_aSH_NS1A_6fusion15FusionCallbacksIS1E_NS1H_17LinearCombinationIaiaiLNS_15FloatRoundStyleE2EEESG_S1G_JEEENS4_5SM1004TMEM4LOAD26SM100_TMEM_LOAD_16dp32b32xESX_S17_NS4_39AutoVectorizingCopyWithAssumedAlignmentILi128EEENS4_14SM90_TMA_STOREES17_S1S_S1S_EEEvvEEEEvNT_6ParamsE) ;  /* 0xffffff5c026c7950 */ /* 0x000fea0003c3ffff */
.L_x_188:
[----:B------:R-:W-:-:S00]  /*a250*/  BRA `(.L_x_188) ;  /* 0xfffffffc00fc7947 */ /* 0x000fc0000383ffff */
[----:B------:R-:W-:-:S00]  /*a260*/  NOP ;  /* 0x0000000000007918 */ /* 0x000fc00000000000 */
        /* <DEDUP_REMOVED lines=9> */
.L_x_189:


//--------------------- .nv.global.init           --------------------------
	.section	.nv.global.init,"aw",@progbits
.nv.global.init:
	.type		$str$27,@object
	.size		$str$27,($str$28 - $str$27)
$str$27:
        /*0000*/ 	.byte	0x28, 0x61, 0x64, 0x64, 0x72, 0x65, 0x73, 0x73, 0x20, 0x26, 0x20, 0x6d, 0x61, 0x73, 0x6b, 0x29
        /*0010*/ 	.byte	0x20, 0x3d, 0x3d, 0x20, 0x30, 0x00
	.type		$str$28,@object
	.size		$str$28,($str$26 - $str$28)
$str$28:
        /*0016*/ 	.byte	0x2f, 0x74, 0x6d, 0x70, 0x2f, 0x63, 0x75, 0x74, 0x6c, 0x61, 0x73, 0x73, 0x5f, 0x73, 0x77, 0x65
        /*0026*/ 	.byte	0x65, 0x70, 0x5f, 0x73, 0x72, 0x63, 0x2f, 0x69, 0x6e, 0x63, 0x6c, 0x75, 0x64, 0x65, 0x2f, 0x63
        /*0036*/ 	.byte	0x75, 0x74, 0x65, 0x2f, 0x70, 0x6f, 0x69, 0x6e, 0x74, 0x65, 0x72, 0x5f, 0x66, 0x6c, 0x61, 0x67
        /*0046*/ 	.byte	0x67, 0x65, 0x64, 0x2e, 0x68, 0x70, 0x70, 0x00
	.type		$str$26,@object
	.size		$str$26,($str$25 - $str$26)
$str$26:
        /*004e*/ 	.byte	0x2f, 0x74, 0x6d, 0x70, 0x2f, 0x63, 0x75, 0x74, 0x6c, 0x61, 0x73, 0x73, 0x5f, 0x73, 0x77, 0x65
        /*005e*/ 	.byte	0x65, 0x70, 0x5f, 0x73, 0x72, 0x63, 0x2f, 0x69, 0x6e, 0x63, 0x6c, 0x75, 0x64, 0x65, 0x2f, 0x63
        /*006e*/ 	.byte	0x75, 0x74, 0x65, 0x2f, 0x61, 0x74, 0x6f, 0x6d, 0x2f, 0x63, 0x6f, 0x70, 0x79, 0x5f, 0x74, 0x72
        /*007e*/ 	.byte	0x61, 0x69, 0x74, 0x73, 0x5f, 0x73, 0x6d, 0x31, 0x30, 0x30, 0x2e, 0x68, 0x70, 0x70, 0x00
	.type		$str$25,@object
	.size		$str$25,(__unnamed_1 - $str$25)
$str$25:
        /*008d*/ 	.byte	0x28, 0x28, 0x75, 0x69, 0x6e, 0x74, 0x33, 0x32, 0x5f, 0x74, 0x28, 0x74, 0x68, 0x72, 0x65, 0x61
        /*009d*/ 	.byte	0x64, 0x49, 0x64, 0x78, 0x2e, 0x78, 0x29, 0x20, 0x2f, 0x20, 0x33, 0x32, 0x29, 0x20, 0x25, 0x20
        /*00ad*/ 	.byte	0x34, 0x29, 0x20, 0x3d, 0x3d, 0x20, 0x28, 0x28, 0x28, 0x74, 0x6d, 0x65, 0x6d, 0x5f, 0x61, 0x64
        /*00bd*/ 	.byte	0x64, 0x72, 0x20, 0x3e, 0x3e, 0x20, 0x31, 0x36, 0x29, 0x20, 0x2f, 0x20, 0x33, 0x32, 0x29, 0x20
        /*00cd*/ 	.byte	0x25, 0x20, 0x34, 0x29, 0x00
	.type		__unnamed_1,@object
	.size		__unnamed_1,(__unnamed_2 - __unnamed_1)
__unnamed_1:
        /*00d2*/ 	.byte	0x61, 0x75, 0x74, 0x6f, 0x20, 0x63, 0x75, 0x74, 0x65, 0x3a, 0x3a, 0x61, 0x73, 0x5f, 0x70, 0x6f
        /* <DEDUP_REMOVED lines=24> */
        /*0262*/ 	.byte	0x00
	.type		__unnamed_2,@object
	.size		__unnamed_2,(__unnamed_3 - __unnamed_2)
__unnamed_2:
        /* <DEDUP_REMOVED lines=26> */
	.type		__unnamed_3,@object
	.size		__unnamed_3,(.L_3 - __unnamed_3)
__unnamed_3:
        /* <DEDUP_REMOVED lines=41> */
.L_3:


//--------------------- .nv.shared._ZN7cutlass13device_kernelINS_4gemm6kernel13GemmUniversalIN4cute5tupleIJiiiiEEENS1_10collective13CollectiveMmaINS1_35MainloopSm100TmaUmmaWarpSpecializedILi10ELi2ELi4ENS5_IJNS4_1CILi1EEESB_SB_EEEEENS5_IJNSA_ILi64EEENSA_ILi256EEESE_EEEaNS5_IJlSB_lEEEaSH_NS4_8TiledMMAINS4_8MMA_AtomIJNS4_15SM100_MMA_S8_SSIaaiLi64ELi256ELNS4_4UMMA5MajorE0ELSM_0ELNSL_8SaturateE0EEEEEENS4_6LayoutISC_NS5_IJNSA_ILi0EEESR_SR_EEEEENS5_IJNS4_10UnderscoreESU_SU_EEEEENS4_13SM90_TMA_LOADENS4_14ComposedLayoutINS4_7SwizzleILi2ELi4ELi3EEENS4_18smem_ptr_flag_bitsILi8EEENSQ_INS5_IJNSA_ILi8EEESE_EEENS5_IJSE_SB_EEEEEEEvNS4_8identityESX_S17_vS18_EENS_8epilogue10collective18CollectiveEpilogueINS1A_23Sm100TmaWarpSpecializedILi4ELi2ELi32ELb0ELb0EEEJSG_NS5_IJNSQ_ISE_SB_EES1F_EEEaSH_aSH_NS1A_6fusion15FusionCallbacksIS1E_NS1H_17LinearCombinationIaiaiLNS_15FloatRoundStyleE2EEESG_S1G_JEEENS4_5SM1004TMEM4LOAD26SM100_TMEM_LOAD_16dp32b32xESX_S17_NS4_39AutoVectorizingCopyWithAssumedAlignmentILi128EEENS4_14SM90_TMA_STOREES17_S1S_S1S_EEEvvEEEEvNT_6ParamsE --------------------------
	.section	.nv.shared._ZN7cutlass13device_kernelINS_4gemm6kernel13GemmUniversalIN4cute5tupleIJiiiiEEENS1_10collective13CollectiveMmaINS1_35MainloopSm100TmaUmmaWarpSpecializedILi10ELi2ELi4ENS5_IJNS4_1CILi1EEESB_SB_EEEEENS5_IJNSA_ILi64EEENSA_ILi256EEESE_EEEaNS5_IJlSB_lEEEaSH_NS4_8TiledMMAINS4_8MMA_AtomIJNS4_15SM100_MMA_S8_SSIaaiLi64ELi256ELNS4_4UMMA5MajorE0ELSM_0ELNSL_8SaturateE0EEEEEENS4_6LayoutISC_NS5_IJNSA_ILi0EEESR_SR_EEEEENS5_IJNS4_10UnderscoreESU_SU_EEEEENS4_13SM90_TMA_LOADENS4_14ComposedLayoutINS4_7SwizzleILi2ELi4ELi3EEENS4_18smem_ptr_flag_bitsILi8EEENSQ_INS5_IJNSA_ILi8EEESE_EEENS5_IJSE_SB_EEEEEEEvNS4_8identityESX_S17_vS18_EENS_8epilogue10collective18CollectiveEpilogueINS1A_23Sm100TmaWarpSpecializedILi4ELi2ELi32ELb0ELb0EEEJSG_NS5_IJNSQ_ISE_SB_EES1F_EEEaSH_aSH_NS1A_6fusion15FusionCallbacksIS1E_NS1H_17LinearCombinationIaiaiLNS_15FloatRoundStyleE2EEESG_S1G_JEEENS4_5SM1004TMEM4LOAD26SM100_TMEM_LOAD_16dp32b32xESX_S17_NS4_39AutoVectorizingCopyWithAssumedAlignmentILi128EEENS4_14SM90_TMA_STOREES17_S1S_S1S_EEEvvEEEEvNT_6ParamsE,"aw",@nobits
	.sectionflags	@""
	.align	16
	.zero		1024


//--------------------- .nv.shared.reserved.0     --------------------------
	.section	.nv.shared.reserved.0,"aw",@nobits
	.weak		__nv_reservedSMEM_offset_0_alias
	.size		__nv_reservedSMEM_offset_0_alias, 0, 64
	.other		__nv_reservedSMEM_offset_0_alias,@"STO_CUDA_RESERVED_SHARED STV_DEFAULT"
__nv_reservedSMEM_offset_0_alias:
	.zero		0
.nv.shared.reserved.0:
	.zero		64
	.weak		__nv_reservedSMEM_tcgen05_partition
	.type		__nv_reservedSMEM_tcgen05_partition,@object
	.size		__nv_reservedSMEM_tcgen05_partition,(.L_0 - __nv_reservedSMEM_tcgen05_partition)
__nv_reservedSMEM_tcgen05_partition:
	.zero		32
.L_0:


//--------------------- .nv.global                --------------------------
	.section	.nv.global,"aw",@nobits
.nv.global:
	.type		_ZN39_INTERNAL_1d726021_4_k_cu_795c0e89_98304cute1_E,@object
	.size		_ZN39_INTERNAL_1d726021_4_k_cu_795c0e89_98304cute1_E,(_ZN39_INTERNAL_1d726021_4_k_cu_795c0e89_98304cuda3std3__45__cpo6cbeginE - _ZN39_INTERNAL_1d726021_4_k_cu_795c0e89_98304cute1_E)
_ZN39_INTERNAL_1d726021_4_k_cu_795c0e89_98304cute1_E:
	.zero		1
	.type		_ZN39_INTERNAL_1d726021_4_k_cu_795c0e89_98304cuda3std3__45__cpo6cbeginE,@object
	.size		_ZN39_INTERNAL_1d726021_4_k_cu_795c0e89_98304cuda3std3__45__cpo6cbeginE,(_ZN39_INTERNAL_1d726021_4_k_cu_795c0e89_98304cuda3std3__48in_placeE - _ZN39_INTERNAL_1d726021_4_k_cu_795c0e89_98304cuda3std3__45__cpo6cbeginE)
_ZN39_INTERNAL_1d726021_4_k_cu_795c0e89_98304cuda3std3__45__cpo6cbeginE:
	.zero		1
	.type		_ZN39_INTERNAL_1d726021_4_k_cu_795c0e89_98304cuda3std3__48in_placeE,@object
	.size		_ZN39_INTERNAL_1d726021_4_k_cu_795c0e89_98304cuda3std3__48in_placeE,(_ZN39_INTERNAL_1d726021_4_k_cu_795c0e89_98304cuda3std6ranges3__45__cpo9iter_moveE - _ZN39_INTERNAL_1d726021_4_k_cu_795c0e89_98304cuda3std3__48in_placeE)
_ZN39_INTERNAL_1d726021_4_k_cu_795c0e89_98304cuda3std3__48in_placeE:
	.zero		1
	.type		_ZN39_INTERNAL_1d726021_4_k_cu_795c0e89_98304cuda3std6ranges3__45__cpo9iter_moveE,@object
	.size		_ZN39_INTERNAL_1d726021_4_k_cu_795c0e89_98304cuda3std6ranges3__45__cpo9iter_moveE,(_ZN39_INTERNAL_1d726021_4_k_cu_795c0e89_98304cuda3std3__45__cpo5beginE - _ZN39_INTERNAL_1d726021_4_k_cu_795c0e89_98304cuda3std6ranges3__45__cpo9iter_moveE)
_ZN39_INTERNAL_1d726021_4_k_cu_795c0e89_98304cuda3std6ranges3__45__cpo9iter_moveE:
	.zero		1
	.type		_ZN39_INTERNAL_1d726021_4_k_cu_795c0e89_98304cuda3std3__45__cpo5beginE,@object
	.size		_ZN39_INTERNAL_1d726021_4_k_cu_795c0e89_98304cuda3std3__45__cpo5beginE,(_ZN39_INTERNAL_1d726021_4_k_cu_795c0e89_98304cuda3std3__441_GLOBAL__N__1d726021_4_k_cu_795c0e89_98306ignoreE - _ZN39_INTERNAL_1d726021_4_k_cu_795c0e89_98304cuda3std3__45__cpo5beginE)
_ZN39_INTERNAL_1d726021_4_k_cu_795c0e89_98304cuda3std3__45__cpo5beginE:
	.zero		1
	.type		_ZN39_INTERNAL_1d726021_4_k_cu_795c0e89_98304cuda3std3__441_GLOBAL__N__1d726021_4_k_cu_795c0e89_98306ignoreE,@object
	.size		_ZN39_INTERNAL_1d726021_4_k_cu_795c0e89_98304cuda3std3__441_GLOBAL__N__1d726021_4_k_cu_795c0e89_98306ignoreE,(_ZN39_INTERNAL_1d726021_4_k_cu_795c0e89_98304cute7productE - _ZN39_INTERNAL_1d726021_4_k_cu_795c0e89_98304cuda3std3__441_GLOBAL__N__1d726021_4_k_cu_795c0e89_98306ignoreE)
_ZN39_INTERNAL_1d726021_4_k_cu_795c0e89_98304cuda3std3__441_GLOBAL__N__1d726021_4_k_cu_795c0e89_98306ignoreE:
	.zero		1
	.type		_ZN39_INTERNAL_1d726021_4_k_cu_795c0e89_98304cute7productE,@object
	.size		_ZN39_INTERNAL_1d726021_4_k_cu_795c0e89_98304cute7productE,(_ZN39_INTERNAL_1d726021_4_k_cu_795c0e89_98304cuda3std3__45__cpo3endE - _ZN39_INTERNAL_1d726021_4_k_cu_795c0e89_98304cute7productE)
_ZN39_INTERNAL_1d726021_4_k_cu_795c0e89_98304cute7productE:
	.zero		1
	.type		_ZN39_INTERNAL_1d726021_4_k_cu_795c0e89_98304cuda3std3__45__cpo3endE,@object
	.size		_ZN39_INTERNAL_1d726021_4_k_cu_795c0e89_98304cuda3std3__45__cpo3endE,(_ZN39_INTERNAL_1d726021_4_k_cu_795c0e89_98304cuda3std3__419piecewise_constructE - _ZN39_INTERNAL_1d726021_4_k_cu_795c0e89_98304cuda3std3__45__cpo3endE)
_ZN39_INTERNAL_1d726021_4_k_cu_795c0e89_98304cuda3std3__45__cpo3endE:
	.zero		1
	.type		_ZN39_INTERNAL_1d726021_4_k_cu_795c0e89_98304cuda3std3__419piecewise_constructE,@object
	.size		_ZN39_INTERNAL_1d726021_4_k_cu_795c0e89_98304cuda3std3__419piecewise_constructE,(_ZN39_INTERNAL_1d726021_4_k_cu_795c0e89_98304cuda3std3__45__cpo4cendE - _ZN39_INTERNAL_1d726021_4_k_cu_795c0e89_98304cuda3std3__419piecewise_constructE)
_ZN39_INTERNAL_1d726021_4_k_cu_795c0e89_98304cuda3std3__419piecewise_constructE:
	.zero		1
	.type		_ZN39_INTERNAL_1d726021_4_k_cu_795c0e89_98304cuda3std3__45__cpo4cendE,@object
	.size		_ZN39_INTERNAL_1d726021_4_k_cu_795c0e89_98304cuda3std3__45__cpo4cendE,(_ZN39_INTERNAL_1d726021_4_k_cu_795c0e89_98304cuda3std6ranges3__45__cpo4swapE - _ZN39_INTERNAL_1d726021_4_k_cu_795c0e89_98304cuda3std3__45__cpo4cendE)
_ZN39_INTERNAL_1d726021_4_k_cu_795c0e89_98304cuda3std3__45__cpo4cendE:
	.zero		1
	.type		_ZN39_INTERNAL_1d726021_4_k_cu_795c0e89_98304cuda3std6ranges3__45__cpo4swapE,@object
	.size		_ZN39_INTERNAL_1d726021_4_k_cu_795c0e89_98304cuda3std6ranges3__45__cpo4swapE,(.L_11 - _ZN39_INTERNAL_1d726021_4_k_cu_795c0e89_98304cuda3std6ranges3__45__cpo4swapE)
_ZN39_INTERNAL_1d726021_4_k_cu_795c0e89_98304cuda3std6ranges3__45__cpo4swapE:
	.zero		1
.L_11:


//--------------------- .nv.constant0._ZN7cutlass13device_kernelINS_4gemm6kernel13GemmUniversalIN4cute5tupleIJiiiiEEENS1_10collective13CollectiveMmaINS1_35MainloopSm100TmaUmmaWarpSpecializedILi10ELi2ELi4ENS5_IJNS4_1CILi1EEESB_SB_EEEEENS5_IJNSA_ILi64EEENSA_ILi256EEESE_EEEaNS5_IJlSB_lEEEaSH_NS4_8TiledMMAINS4_8MMA_AtomIJNS4_15SM100_MMA_S8_SSIaaiLi64ELi256ELNS4_4UMMA5MajorE0ELSM_0ELNSL_8SaturateE0EEEEEENS4_6LayoutISC_NS5_IJNSA_ILi0EEESR_SR_EEEEENS5_IJNS4_10UnderscoreESU_SU_EEEEENS4_13SM90_TMA_LOADENS4_14ComposedLayoutINS4_7SwizzleILi2ELi4ELi3EEENS4_18smem_ptr_flag_bitsILi8EEENSQ_INS5_IJNSA_ILi8EEESE_EEENS5_IJSE_SB_EEEEEEEvNS4_8identityESX_S17_vS18_EENS_8epilogue10collective18CollectiveEpilogueINS1A_23Sm100TmaWarpSpecializedILi4ELi2ELi32ELb0ELb0EEEJSG_NS5_IJNSQ_ISE_SB_EES1F_EEEaSH_aSH_NS1A_6fusion15FusionCallbacksIS1E_NS1H_17LinearCombinationIaiaiLNS_15FloatRoundStyleE2EEESG_S1G_JEEENS4_5SM1004TMEM4LOAD26SM100_TMEM_LOAD_16dp32b32xESX_S17_NS4_39AutoVectorizingCopyWithAssumedAlignmentILi128EEENS4_14SM90_TMA_STOREES17_S1S_S1S_EEEvvEEEEvNT_6ParamsE --------------------------
	.section	.nv.constant0._ZN7cutlass13device_kernelINS_4gemm6kernel13GemmUniversalIN4cute5tupleIJiiiiEEENS1_10collective13CollectiveMmaINS1_35MainloopSm100TmaUmmaWarpSpecializedILi10ELi2ELi4ENS5_IJNS4_1CILi1EEESB_SB_EEEEENS5_IJNSA_ILi64EEENSA_ILi256EEESE_EEEaNS5_IJlSB_lEEEaSH_NS4_8TiledMMAINS4_8MMA_AtomIJNS4_15SM100_MMA_S8_SSIaaiLi64ELi256ELNS4_4UMMA5MajorE0ELSM_0ELNSL_8SaturateE0EEEEEENS4_6LayoutISC_NS5_IJNSA_ILi0EEESR_SR_EEEEENS5_IJNS4_10UnderscoreESU_SU_EEEEENS4_13SM90_TMA_LOADENS4_14ComposedLayoutINS4_7SwizzleILi2ELi4ELi3EEENS4_18smem_ptr_flag_bitsILi8EEENSQ_INS5_IJNSA_ILi8EEESE_EEENS5_IJSE_SB_EEEEEEEvNS4_8identityESX_S17_vS18_EENS_8epilogue10collective18CollectiveEpilogueINS1A_23Sm100TmaWarpSpecializedILi4ELi2ELi32ELb0ELb0EEEJSG_NS5_IJNSQ_ISE_SB_EES1F_EEEaSH_aSH_NS1A_6fusion15FusionCallbacksIS1E_NS1H_17LinearCombinationIaiaiLNS_15FloatRoundStyleE2EEESG_S1G_JEEENS4_5SM1004TMEM4LOAD26SM100_TMEM_LOAD_16dp32b32xESX_S17_NS4_39AutoVectorizingCopyWithAssumedAlignmentILi128EEENS4_14SM90_TMA_STOREES17_S1S_S1S_EEEvvEEEEvNT_6ParamsE,"a",@progbits
	.sectionflags	@""
	.align	4
.nv.constant0._ZN7cutlass13device_kernelINS_4gemm6kernel13GemmUniversalIN4cute5tupleIJiiiiEEENS1_10collective13CollectiveMmaINS1_35MainloopSm100TmaUmmaWarpSpecializedILi10ELi2ELi4ENS5_IJNS4_1CILi1EEESB_SB_EEEEENS5_IJNSA_ILi64EEENSA_ILi256EEESE_EEEaNS5_IJlSB_lEEEaSH_NS4_8TiledMMAINS4_8MMA_AtomIJNS4_15SM100_MMA_S8_SSIaaiLi64ELi256ELNS4_4UMMA5MajorE0ELSM_0ELNSL_8SaturateE0EEEEEENS4_6LayoutISC_NS5_IJNSA_ILi0EEESR_SR_EEEEENS5_IJNS4_10UnderscoreESU_SU_EEEEENS4_13SM90_TMA_LOADENS4_14ComposedLayoutINS4_7SwizzleILi2ELi4ELi3EEENS4_18smem_ptr_flag_bitsILi8EEENSQ_INS5_IJNSA_ILi8EEESE_EEENS5_IJSE_SB_EEEEEEEvNS4_8identityESX_S17_vS18_EENS_8epilogue10collective18CollectiveEpilogueINS1A_23Sm100TmaWarpSpecializedILi4ELi2ELi32ELb0ELb0EEEJSG_NS5_IJNSQ_ISE_SB_EES1F_EEEaSH_aSH_NS1A_6fusion15FusionCallbacksIS1E_NS1H_17LinearCombinationIaiaiLNS_15FloatRoundStyleE2EEESG_S1G_JEEENS4_5SM1004TMEM4LOAD26SM100_TMEM_LOAD_16dp32b32xESX_S17_NS4_39AutoVectorizingCopyWithAssumedAlignmentILi128EEENS4_14SM90_TMA_STOREES17_S1S_S1S_EEEvvEEEEvNT_6ParamsE:
	.zero		2944


//--------------------- SYMBOLS --------------------------

	.type		.nv.reservedSmem.offset0,@object
	.size		.nv.reservedSmem.offset0,0x4
	.type		.nv.reservedSmem.cap,@object
	.size		.nv.reservedSmem.cap,0x4
	.type		__assertfail,@function
